	.target	sm_90a

	.elftype	@"ET_EXEC"


//--------------------- .note.nv.tkinfo           --------------------------
	.section	.note.nv.tkinfo,"",@"SHT_NOTE"
	.sectionflags	@"SHF_NOTE_NV_TKINFO"
	.tkinfo
        /*0018*/ 	.word	0x00000002
        /*0030*/ 	.string	""
        /*0030*/ 	.string	"ptxas"
        /*0030*/ 	.string	"Cuda compilation tools, release 13.0, V13.0.88"
        /*0030*/ 	.string	"Build cuda_13.0.r13.0/compiler.36424714_0"
        /*0030*/ 	.string	"-arch sm_90a -m 64 "



//--------------------- .note.nv.cuinfo           --------------------------
	.section	.note.nv.cuinfo,"",@"SHT_NOTE"
	.sectionflags	@"SHF_NOTE_NV_CUINFO"
        /*0018*/ 	.short	0x0002
        /*001a*/ 	.short	0x005a
        /*001c*/ 	.short	0x0082
	.zero		2


//--------------------- .nv.info                  --------------------------
	.section	.nv.info,"",@"SHT_CUDA_INFO"
	.align	4


	//----- nvinfo : EIATTR_REGCOUNT
	.align		4
        /*0000*/ 	.byte	0x04, 0x2f
        /*0002*/ 	.short	(.L_15 - .L_14)
	.align		4
.L_14:
        /*0004*/ 	.word	index@(_ZN7cutlass13device_kernelINS_4gemm6kernel13GemmUniversalIN4cute5tupleIJiiiiEEENS1_10collective13CollectiveMmaINS1_34MainloopSm90TmaGmmaWarpSpecializedILi2ENS5_IJNS4_1CILi1EEENSA_ILi2EEESB_EEENS1_35KernelTmaWarpSpecializedCooperativeEEENS5_IJNSA_ILi128EEESG_NSA_ILi64EEEEEENS_6half_tENS5_IJSB_llEEESJ_SK_NS4_8TiledMMAINS4_8MMA_AtomIJNS4_4SM904GMMA26MMA_64x128x16_F32F16F16_SSILNSO_5MajorE1ELSQ_1ELNSO_7ScaleInE1ELSR_1EEEEEENS4_6LayoutINS5_IJSC_SB_SB_EEENS5_IJSB_NSA_ILi0EEESW_EEEEENS5_IJNS4_10UnderscoreESZ_SZ_EEEEENS4_23SM90_TMA_LOAD_MULTICASTENS4_14ComposedLayoutINS4_7SwizzleILi3ELi4ELi3EEENS4_18smem_ptr_flag_bitsILi16EEENSU_INS5_IJSH_NSA_ILi8EEEEEENS5_IJSB_SH_EEEEEEEvNS4_8identityENS4_13SM90_TMA_LOADES1C_vS1D_EENS_8epilogue10collective6detail29Sm90TmaWarpSpecializedAdapterINS1H_15DefaultEpilogueISJ_NS5_IJlSB_lEEES1L_NS1G_6thread17LinearCombinationISJ_Li1EffLNS1M_9ScaleType4KindE0ELNS_15FloatRoundStyleE2ESJ_EENS1_15EpilogueDefaultEEEEEvvEEEEvNT_6ParamsE)
        /*0008*/ 	.word	0x000000a8


	//----- nvinfo : EIATTR_FRAME_SIZE
	.align		4
.L_15:
        /*000c*/ 	.byte	0x04, 0x11
        /*000e*/ 	.short	(.L_17 - .L_16)
	.align		4
.L_16:
        /*0010*/ 	.word	index@(_ZN7cutlass13device_kernelINS_4gemm6kernel13GemmUniversalIN4cute5tupleIJiiiiEEENS1_10collective13CollectiveMmaINS1_34MainloopSm90TmaGmmaWarpSpecializedILi2ENS5_IJNS4_1CILi1EEENSA_ILi2EEESB_EEENS1_35KernelTmaWarpSpecializedCooperativeEEENS5_IJNSA_ILi128EEESG_NSA_ILi64EEEEEENS_6half_tENS5_IJSB_llEEESJ_SK_NS4_8TiledMMAINS4_8MMA_AtomIJNS4_4SM904GMMA26MMA_64x128x16_F32F16F16_SSILNSO_5MajorE1ELSQ_1ELNSO_7ScaleInE1ELSR_1EEEEEENS4_6LayoutINS5_IJSC_SB_SB_EEENS5_IJSB_NSA_ILi0EEESW_EEEEENS5_IJNS4_10UnderscoreESZ_SZ_EEEEENS4_23SM90_TMA_LOAD_MULTICASTENS4_14ComposedLayoutINS4_7SwizzleILi3ELi4ELi3EEENS4_18smem_ptr_flag_bitsILi16EEENSU_INS5_IJSH_NSA_ILi8EEEEEENS5_IJSB_SH_EEEEEEEvNS4_8identityENS4_13SM90_TMA_LOADES1C_vS1D_EENS_8epilogue10collective6detail29Sm90TmaWarpSpecializedAdapterINS1H_15DefaultEpilogueISJ_NS5_IJlSB_lEEES1L_NS1G_6thread17LinearCombinationISJ_Li1EffLNS1M_9ScaleType4KindE0ELNS_15FloatRoundStyleE2ESJ_EENS1_15EpilogueDefaultEEEEEvvEEEEvNT_6ParamsE)
        /*0014*/ 	.word	0x00000000


	//----- nvinfo : EIATTR_MIN_STACK_SIZE
	.align		4
.L_17:
        /*0018*/ 	.byte	0x04, 0x12
        /*001a*/ 	.short	(.L_19 - .L_18)
	.align		4
.L_18:
        /*001c*/ 	.word	index@(_ZN7cutlass13device_kernelINS_4gemm6kernel13GemmUniversalIN4cute5tupleIJiiiiEEENS1_10collective13CollectiveMmaINS1_34MainloopSm90TmaGmmaWarpSpecializedILi2ENS5_IJNS4_1CILi1EEENSA_ILi2EEESB_EEENS1_35KernelTmaWarpSpecializedCooperativeEEENS5_IJNSA_ILi128EEESG_NSA_ILi64EEEEEENS_6half_tENS5_IJSB_llEEESJ_SK_NS4_8TiledMMAINS4_8MMA_AtomIJNS4_4SM904GMMA26MMA_64x128x16_F32F16F16_SSILNSO_5MajorE1ELSQ_1ELNSO_7ScaleInE1ELSR_1EEEEEENS4_6LayoutINS5_IJSC_SB_SB_EEENS5_IJSB_NSA_ILi0EEESW_EEEEENS5_IJNS4_10UnderscoreESZ_SZ_EEEEENS4_23SM90_TMA_LOAD_MULTICASTENS4_14ComposedLayoutINS4_7SwizzleILi3ELi4ELi3EEENS4_18smem_ptr_flag_bitsILi16EEENSU_INS5_IJSH_NSA_ILi8EEEEEENS5_IJSB_SH_EEEEEEEvNS4_8identityENS4_13SM90_TMA_LOADES1C_vS1D_EENS_8epilogue10collective6detail29Sm90TmaWarpSpecializedAdapterINS1H_15DefaultEpilogueISJ_NS5_IJlSB_lEEES1L_NS1G_6thread17LinearCombinationISJ_Li1EffLNS1M_9ScaleType4KindE0ELNS_15FloatRoundStyleE2ESJ_EENS1_15EpilogueDefaultEEEEEvvEEEEvNT_6ParamsE)
        /*0020*/ 	.word	0x00000000
.L_19:


//--------------------- .nv.compat                --------------------------
	.section	.nv.compat,"",@"SHT_CUDA_COMPAT_INFO"
	.align	4
        /*0000*/ 	.byte	0x02, 0x09, 0x01, 0x00, 0x02, 0x02, 0x04, 0x00, 0x02, 0x05, 0x05, 0x00, 0x03, 0x07, 0x01, 0x01
        /*0010*/ 	.byte	0x02, 0x03, 0x01, 0x00, 0x02, 0x06, 0x01, 0x00, 0x04, 0x0b, 0x08, 0x00, 0x00, 0x00, 0x00, 0x00
        /*0020*/ 	.byte	0x00, 0x00, 0x00, 0x00


//--------------------- .nv.info._ZN7cutlass13device_kernelINS_4gemm6kernel13GemmUniversalIN4cute5tupleIJiiiiEEENS1_10collective13CollectiveMmaINS1_34MainloopSm90TmaGmmaWarpSpecializedILi2ENS5_IJNS4_1CILi1EEENSA_ILi2EEESB_EEENS1_35KernelTmaWarpSpecializedCooperativeEEENS5_IJNSA_ILi128EEESG_NSA_ILi64EEEEEENS_6half_tENS5_IJSB_llEEESJ_SK_NS4_8TiledMMAINS4_8MMA_AtomIJNS4_4SM904GMMA26MMA_64x128x16_F32F16F16_SSILNSO_5MajorE1ELSQ_1ELNSO_7ScaleInE1ELSR_1EEEEEENS4_6LayoutINS5_IJSC_SB_SB_EEENS5_IJSB_NSA_ILi0EEESW_EEEEENS5_IJNS4_10UnderscoreESZ_SZ_EEEEENS4_23SM90_TMA_LOAD_MULTICASTENS4_14ComposedLayoutINS4_7SwizzleILi3ELi4ELi3EEENS4_18smem_ptr_flag_bitsILi16EEENSU_INS5_IJSH_NSA_ILi8EEEEEENS5_IJSB_SH_EEEEEEEvNS4_8identityENS4_13SM90_TMA_LOADES1C_vS1D_EENS_8epilogue10collective6detail29Sm90TmaWarpSpecializedAdapterINS1H_15DefaultEpilogueISJ_NS5_IJlSB_lEEES1L_NS1G_6thread17LinearCombinationISJ_Li1EffLNS1M_9ScaleType4KindE0ELNS_15FloatRoundStyleE2ESJ_EENS1_15EpilogueDefaultEEEEEvvEEEEvNT_6ParamsE --------------------------
	.section	.nv.info._ZN7cutlass13device_kernelINS_4gemm6kernel13GemmUniversalIN4cute5tupleIJiiiiEEENS1_10collective13CollectiveMmaINS1_34MainloopSm90TmaGmmaWarpSpecializedILi2ENS5_IJNS4_1CILi1EEENSA_ILi2EEESB_EEENS1_35KernelTmaWarpSpecializedCooperativeEEENS5_IJNSA_ILi128EEESG_NSA_ILi64EEEEEENS_6half_tENS5_IJSB_llEEESJ_SK_NS4_8TiledMMAINS4_8MMA_AtomIJNS4_4SM904GMMA26MMA_64x128x16_F32F16F16_SSILNSO_5MajorE1ELSQ_1ELNSO_7ScaleInE1ELSR_1EEEEEENS4_6LayoutINS5_IJSC_SB_SB_EEENS5_IJSB_NSA_ILi0EEESW_EEEEENS5_IJNS4_10UnderscoreESZ_SZ_EEEEENS4_23SM90_TMA_LOAD_MULTICASTENS4_14ComposedLayoutINS4_7SwizzleILi3ELi4ELi3EEENS4_18smem_ptr_flag_bitsILi16EEENSU_INS5_IJSH_NSA_ILi8EEEEEENS5_IJSB_SH_EEEEEEEvNS4_8identityENS4_13SM90_TMA_LOADES1C_vS1D_EENS_8epilogue10collective6detail29Sm90TmaWarpSpecializedAdapterINS1H_15DefaultEpilogueISJ_NS5_IJlSB_lEEES1L_NS1G_6thread17LinearCombinationISJ_Li1EffLNS1M_9ScaleType4KindE0ELNS_15FloatRoundStyleE2ESJ_EENS1_15EpilogueDefaultEEEEEvvEEEEvNT_6ParamsE,"",@"SHT_CUDA_INFO"
	.sectionflags	@""
	.align	4


	//----- nvinfo : EIATTR_CUDA_API_VERSION
	.align		4
        /*0000*/ 	.byte	0x04, 0x37
        /*0002*/ 	.short	(.L_21 - .L_20)
.L_20:
        /*0004*/ 	.word	0x00000082


	//----- nvinfo : EIATTR_KPARAM_INFO
	.align		4
.L_21:
        /*0008*/ 	.byte	0x04, 0x17
        /*000a*/ 	.short	(.L_23 - .L_22)
.L_22:
        /*000c*/ 	.word	0x00000000
        /*0010*/ 	.short	0x0000
        /*0012*/ 	.short	0x0070
        /*0014*/ 	.byte	0x00, 0xf0, 0x01, 0x10


	//----- nvinfo : EIATTR_SPARSE_MMA_MASK
	.align		4
.L_23:
        /*0018*/ 	.byte	0x03, 0x50
        /*001a*/ 	.short	0x0000


	//----- nvinfo : EIATTR_MAXREG_COUNT
	.align		4
        /*001c*/ 	.byte	0x03, 0x1b
        /*001e*/ 	.short	0x00a8


	//----- nvinfo : EIATTR_NUM_BARRIERS
	.align		4
        /*0020*/ 	.byte	0x02, 0x4c
        /*0022*/ 	.byte	0x01
	.zero		1


	//----- nvinfo : EIATTR_EXTERNS
	.align		4
        /*0024*/ 	.byte	0x04, 0x0f
        /*0026*/ 	.short	(.L_25 - .L_24)


	//   ....[0]....
	.align		4
.L_24:
        /*0028*/ 	.word	index@(__assertfail)


	//----- nvinfo : EIATTR_MERCURY_ISA_VERSION
	.align		4
.L_25:
        /*002c*/ 	.byte	0x03, 0x5f
        /*002e*/ 	.short	0x0101


	//----- nvinfo : EIATTR_INT_WARP_WIDE_INSTR_OFFSETS
	.align		4
        /*0030*/ 	.byte	0x04, 0x31
        /*0032*/ 	.short	(.L_27 - .L_26)


	//   ....[0]....
.L_26:
        /*0034*/ 	.word	0x00000430


	//   ....[1]....
        /*0038*/ 	.word	0x00000450


	//   ....[2]....
        /*003c*/ 	.word	0x00000600


	//   ....[3]....
        /*0040*/ 	.word	0x00001e40


	//----- nvinfo : EIATTR_COOP_GROUP_MASK_REGIDS
	.align		4
.L_27:
        /*0044*/ 	.byte	0x04, 0x29
        /*0046*/ 	.short	(.L_29 - .L_28)


	//   ....[0]....
.L_28:
        /*0048*/ 	.word	0xffffffff


	//   ....[1]....
        /*004c*/ 	.word	0xffffffff


	//   ....[2]....
        /*0050*/ 	.word	0xffffffff


	//   ....[3]....
        /*0054*/ 	.word	0xffffffff


	//   ....[4]....
        /*0058*/ 	.word	0xffffffff


	//   ....[5]....
        /*005c*/ 	.word	0xffffffff


	//----- nvinfo : EIATTR_COOP_GROUP_INSTR_OFFSETS
	.align		4
.L_29:
        /*0060*/ 	.byte	0x04, 0x28
        /*0062*/ 	.short	(.L_31 - .L_30)


	//   ....[0]....
.L_30:
        /*0064*/ 	.word	0x00000060


	//   ....[1]....
        /*0068*/ 	.word	0x00000070


	//   ....[2]....
        /*006c*/ 	.word	0x00000130


	//   ....[3]....
        /*0070*/ 	.word	0x00000280


	//   ....[4]....
        /*0074*/ 	.word	0x00000750


	//   ....[5]....
        /*0078*/ 	.word	0x000013d0


	//----- nvinfo : EIATTR_REG_RECONFIG
	.align		4
.L_31:
        /*007c*/ 	.byte	0x01, 0x54
	.zero		2


	//----- nvinfo : EIATTR_SYSCALL_OFFSETS
	.align		4
        /*0080*/ 	.byte	0x04, 0x46
        /*0082*/ 	.short	(.L_33 - .L_32)


	//   ....[0]....
.L_32:
        /*0084*/ 	.word	0x000015b0


	//----- nvinfo : EIATTR_MBARRIER_INSTR_OFFSETS
	.align		4
.L_33:
        /*0088*/ 	.byte	0x04, 0x39
        /*008a*/ 	.short	(.L_35 - .L_34)


	//   ....[0]....
.L_34:
        /*008c*/ 	.word	0x00000230
        /*0090*/ 	.word	0x000000ff
        /*0094*/ 	.word	0x00000000
        /*0098*/ 	.short	0x0100
        /*009a*/ 	.byte	0x08
	.zero		1


	//   ....[1]....
        /*009c*/ 	.word	0x00000240
        /*00a0*/ 	.word	0x000000ff
        /*00a4*/ 	.word	0x00000010
        /*00a8*/ 	.short	0x0100
        /*00aa*/ 	.byte	0x08
	.zero		1


	//   ....[2]....
        /*00ac*/ 	.word	0x00000250
        /*00b0*/ 	.word	0x000000ff
        /*00b4*/ 	.word	0x00000008
        /*00b8*/ 	.short	0x0100
        /*00ba*/ 	.byte	0x08
	.zero		1


	//   ....[3]....
        /*00bc*/ 	.word	0x00000260
        /*00c0*/ 	.word	0x000000ff
        /*00c4*/ 	.word	0x00000018
        /*00c8*/ 	.short	0x0100
        /*00ca*/ 	.byte	0x08
	.zero		1


	//   ....[4]....
        /*00cc*/ 	.word	0x00000680
        /*00d0*/ 	.word	0x000000ff
        /*00d4*/ 	.word	0x00000030
        /*00d8*/ 	.short	0x0100
        /*00da*/ 	.byte	0x06
	.zero		1


	//   ....[5]....
        /*00dc*/ 	.word	0x00000700
        /*00e0*/ 	.word	0x000000ff
        /*00e4*/ 	.word	0x00000038
        /*00e8*/ 	.short	0x0100
        /*00ea*/ 	.byte	0x06
	.zero		1


	//   ....[6]....
        /*00ec*/ 	.word	0x00001670
        /*00f0*/ 	.word	0x00000003
        /*00f4*/ 	.word	0x00000000
        /*00f8*/ 	.short	0x010a
        /*00fa*/ 	.byte	0x3f
	.zero		1


	//   ....[7]....
        /*00fc*/ 	.word	0x000016d0
        /*0100*/ 	.word	0x00000003
        /*0104*/ 	.word	0x00000000
        /*0108*/ 	.short	0x010a
        /*010a*/ 	.byte	0x3f
	.zero		1


	//   ....[8]....
        /*010c*/ 	.word	0x00001a50
        /*0110*/ 	.word	0x00000005
        /*0114*/ 	.word	0x00000000
        /*0118*/ 	.short	0x010a
        /*011a*/ 	.byte	0x3f
	.zero		1


	//   ....[9]....
        /*011c*/ 	.word	0x00001a90
        /*0120*/ 	.word	0x00000005
        /*0124*/ 	.word	0x00000000
        /*0128*/ 	.short	0x010a
        /*012a*/ 	.byte	0x3f
	.zero		1


	//   ....[10]....
        /*012c*/ 	.word	0x00001cf0
        /*0130*/ 	.word	0x00000004
        /*0134*/ 	.word	0x00000000
        /*0138*/ 	.short	0x0101
        /*013a*/ 	.byte	0x3f
	.zero		1


	//   ....[11]....
        /*013c*/ 	.word	0x00001eb0
        /*0140*/ 	.word	0x00000000
        /*0144*/ 	.word	0x00000000
        /*0148*/ 	.short	0x0101
        /*014a*/ 	.byte	0x3f
	.zero		1


	//   ....[12]....
        /*014c*/ 	.word	0x00006f90
        /*0150*/ 	.word	0x00000014
        /*0154*/ 	.word	0x00000010
        /*0158*/ 	.short	0x010a
        /*015a*/ 	.byte	0x3f
	.zero		1


	//   ....[13]....
        /*015c*/ 	.word	0x00007420
        /*0160*/ 	.word	0x00000004
        /*0164*/ 	.word	0x00000038
        /*0168*/ 	.short	0x0101
        /*016a*/ 	.byte	0x3f
	.zero		1


	//   ....[14]....
        /*016c*/ 	.word	0x00007b40
        /*0170*/ 	.word	0x00000005
        /*0174*/ 	.word	0x00000000
        /*0178*/ 	.short	0x010a
        /*017a*/ 	.byte	0x3f
	.zero		1


	//   ....[15]....
        /*017c*/ 	.word	0x00007bc0
        /*0180*/ 	.word	0x00000009
        /*0184*/ 	.word	0x00000000
        /*0188*/ 	.short	0x010a
        /*018a*/ 	.byte	0x3f
	.zero		1


	//   ....[16]....
        /*018c*/ 	.word	0x00007c20
        /*0190*/ 	.word	0x00000003
        /*0194*/ 	.word	0x00000000
        /*0198*/ 	.short	0x010a
        /*019a*/ 	.byte	0x3f
	.zero		1


	//   ....[17]....
        /*019c*/ 	.word	0x00007c70
        /*01a0*/ 	.word	0x00000005
        /*01a4*/ 	.word	0x00000000
        /*01a8*/ 	.short	0x010a
        /*01aa*/ 	.byte	0x3f
	.zero		1


	//   ....[18]....
        /*01ac*/ 	.word	0x00007d40
        /*01b0*/ 	.word	0x00000014
        /*01b4*/ 	.word	0x00000010
        /*01b8*/ 	.short	0x010a
        /*01ba*/ 	.byte	0x3f
	.zero		1


	//   ....[19]....
        /*01bc*/ 	.word	0x00007e10
        /*01c0*/ 	.word	0x00000005
        /*01c4*/ 	.word	0x00000000
        /*01c8*/ 	.short	0x010a
        /*01ca*/ 	.byte	0x3f
	.zero		1


	//----- nvinfo : EIATTR_NUM_MBARRIERS
	.align		4
.L_35:
        /*01cc*/ 	.byte	0x03, 0x38
        /*01ce*/ 	.short	0x0006


	//----- nvinfo : EIATTR_EXIT_INSTR_OFFSETS
	.align		4
        /*01d0*/ 	.byte	0x04, 0x1c
        /*01d2*/ 	.short	(.L_37 - .L_36)


	//   ....[0]....
.L_36:
        /*01d4*/ 	.word	0x00000920


	//   ....[1]....
        /*01d8*/ 	.word	0x00001130


	//   ....[2]....
        /*01dc*/ 	.word	0x000066f0


	//   ....[3]....
        /*01e0*/ 	.word	0x00006c50


	//   ....[4]....
        /*01e4*/ 	.word	0x00007c10


	//----- nvinfo : EIATTR_MAX_THREADS
	.align		4
.L_37:
        /*01e8*/ 	.byte	0x04, 0x05
        /*01ea*/ 	.short	(.L_39 - .L_38)
.L_38:
        /*01ec*/ 	.word	0x00000180
        /*01f0*/ 	.word	0x00000001
        /*01f4*/ 	.word	0x00000001


	//----- nvinfo : EIATTR_CRS_STACK_SIZE
	.align		4
.L_39:
        /*01f8*/ 	.byte	0x04, 0x1e
        /*01fa*/ 	.short	(.L_41 - .L_40)
.L_40:
        /*01fc*/ 	.word	0x00000000


	//----- nvinfo : EIATTR_CBANK_PARAM_SIZE
	.align		4
.L_41:
        /*0200*/ 	.byte	0x03, 0x19
        /*0202*/ 	.short	0x0470


	//----- nvinfo : EIATTR_PARAM_CBANK
	.align		4
        /*0204*/ 	.byte	0x04, 0x0a
        /*0206*/ 	.short	(.L_43 - .L_42)
	.align		4
.L_42:
        /*0208*/ 	.word	index@(.nv.constant0._ZN7cutlass13device_kernelINS_4gemm6kernel13GemmUniversalIN4cute5tupleIJiiiiEEENS1_10collective13CollectiveMmaINS1_34MainloopSm90TmaGmmaWarpSpecializedILi2ENS5_IJNS4_1CILi1EEENSA_ILi2EEESB_EEENS1_35KernelTmaWarpSpecializedCooperativeEEENS5_IJNSA_ILi128EEESG_NSA_ILi64EEEEEENS_6half_tENS5_IJSB_llEEESJ_SK_NS4_8TiledMMAINS4_8MMA_AtomIJNS4_4SM904GMMA26MMA_64x128x16_F32F16F16_SSILNSO_5MajorE1ELSQ_1ELNSO_7ScaleInE1ELSR_1EEEEEENS4_6LayoutINS5_IJSC_SB_SB_EEENS5_IJSB_NSA_ILi0EEESW_EEEEENS5_IJNS4_10UnderscoreESZ_SZ_EEEEENS4_23SM90_TMA_LOAD_MULTICASTENS4_14ComposedLayoutINS4_7SwizzleILi3ELi4ELi3EEENS4_18smem_ptr_flag_bitsILi16EEENSU_INS5_IJSH_NSA_ILi8EEEEEENS5_IJSB_SH_EEEEEEEvNS4_8identityENS4_13SM90_TMA_LOADES1C_vS1D_EENS_8epilogue10collective6detail29Sm90TmaWarpSpecializedAdapterINS1H_15DefaultEpilogueISJ_NS5_IJlSB_lEEES1L_NS1G_6thread17LinearCombinationISJ_Li1EffLNS1M_9ScaleType4KindE0ELNS_15FloatRoundStyleE2ESJ_EENS1_15EpilogueDefaultEEEEEvvEEEEvNT_6ParamsE)
        /*020c*/ 	.short	0x0210
        /*020e*/ 	.short	0x0470


	//----- nvinfo : EIATTR_SW_WAR
	.align		4
.L_43:
        /*0210*/ 	.byte	0x04, 0x36
        /*0212*/ 	.short	(.L_45 - .L_44)
.L_44:
        /*0214*/ 	.word	0x00000008
.L_45:


//--------------------- .nv.callgraph             --------------------------
	.section	.nv.callgraph,"",@"SHT_CUDA_CALLGRAPH"
	.align	4
	.sectionentsize	8
	.align		4
        /*0000*/ 	.word	0x00000000
	.align		4
        /*0004*/ 	.word	0xffffffff
	.align		4
        /*0008*/ 	.word	index@(_ZN7cutlass13device_kernelINS_4gemm6kernel13GemmUniversalIN4cute5tupleIJiiiiEEENS1_10collective13CollectiveMmaINS1_34MainloopSm90TmaGmmaWarpSpecializedILi2ENS5_IJNS4_1CILi1EEENSA_ILi2EEESB_EEENS1_35KernelTmaWarpSpecializedCooperativeEEENS5_IJNSA_ILi128EEESG_NSA_ILi64EEEEEENS_6half_tENS5_IJSB_llEEESJ_SK_NS4_8TiledMMAINS4_8MMA_AtomIJNS4_4SM904GMMA26MMA_64x128x16_F32F16F16_SSILNSO_5MajorE1ELSQ_1ELNSO_7ScaleInE1ELSR_1EEEEEENS4_6LayoutINS5_IJSC_SB_SB_EEENS5_IJSB_NSA_ILi0EEESW_EEEEENS5_IJNS4_10UnderscoreESZ_SZ_EEEEENS4_23SM90_TMA_LOAD_MULTICASTENS4_14ComposedLayoutINS4_7SwizzleILi3ELi4ELi3EEENS4_18smem_ptr_flag_bitsILi16EEENSU_INS5_IJSH_NSA_ILi8EEEEEENS5_IJSB_SH_EEEEEEEvNS4_8identityENS4_13SM90_TMA_LOADES1C_vS1D_EENS_8epilogue10collective6detail29Sm90TmaWarpSpecializedAdapterINS1H_15DefaultEpilogueISJ_NS5_IJlSB_lEEES1L_NS1G_6thread17LinearCombinationISJ_Li1EffLNS1M_9ScaleType4KindE0ELNS_15FloatRoundStyleE2ESJ_EENS1_15EpilogueDefaultEEEEEvvEEEEvNT_6ParamsE)
	.align		4
        /*000c*/ 	.word	index@(__assertfail)
	.align		4
        /*0010*/ 	.word	0x00000000
	.align		4
        /*0014*/ 	.word	0xfffffffe
	.align		4
        /*0018*/ 	.word	0x00000000
	.align		4
        /*001c*/ 	.word	0xfffffffd
	.align		4
        /*0020*/ 	.word	0x00000000
	.align		4
        /*0024*/ 	.word	0xfffffffc


//--------------------- .nv.constant4             --------------------------
	.section	.nv.constant4,"a",@progbits
	.align	8
	.align		8
.nv.constant4:
        /*0000*/ 	.dword	__assertfail
	.align		8
        /*0008*/ 	.dword	__unnamed_1
	.align		8
        /*0010*/ 	.dword	_ZN40_INTERNAL_8c1ef6a1_4_k_cu_b7386d42_357054cuda3std3__45__cpo5beginE
	.align		8
        /*0018*/ 	.dword	_ZN40_INTERNAL_8c1ef6a1_4_k_cu_b7386d42_357054cuda3std3__45__cpo3endE
	.align		8
        /*0020*/ 	.dword	_ZN40_INTERNAL_8c1ef6a1_4_k_cu_b7386d42_357054cuda3std3__45__cpo6cbeginE
	.align		8
        /*0028*/ 	.dword	_ZN40_INTERNAL_8c1ef6a1_4_k_cu_b7386d42_357054cuda3std3__45__cpo4cendE
	.align		8
        /*0030*/ 	.dword	_ZN40_INTERNAL_8c1ef6a1_4_k_cu_b7386d42_357054cuda3std3__442_GLOBAL__N__8c1ef6a1_4_k_cu_b7386d42_357056ignoreE
	.align		8
        /*0038*/ 	.dword	_ZN40_INTERNAL_8c1ef6a1_4_k_cu_b7386d42_357054cuda3std3__419piecewise_constructE
	.align		8
        /*0040*/ 	.dword	_ZN40_INTERNAL_8c1ef6a1_4_k_cu_b7386d42_357054cuda3std3__48in_placeE
	.align		8
        /*0048*/ 	.dword	_ZN40_INTERNAL_8c1ef6a1_4_k_cu_b7386d42_357054cuda3std6ranges3__45__cpo4swapE
	.align		8
        /*0050*/ 	.dword	_ZN40_INTERNAL_8c1ef6a1_4_k_cu_b7386d42_357054cuda3std6ranges3__45__cpo9iter_moveE
	.align		8
        /*0058*/ 	.dword	_ZN40_INTERNAL_8c1ef6a1_4_k_cu_b7386d42_357054cute7productE
	.align		8
        /*0060*/ 	.dword	_ZN40_INTERNAL_8c1ef6a1_4_k_cu_b7386d42_357054cute1_E
	.align		8
        /*0068*/ 	.dword	$str$22
	.align		8
        /*0070*/ 	.dword	$str$23


//--------------------- .text._ZN7cutlass13device_kernelINS_4gemm6kernel13GemmUniversalIN4cute5tupleIJiiiiEEENS1_10collective13CollectiveMmaINS1_34MainloopSm90TmaGmmaWarpSpecializedILi2ENS5_IJNS4_1CILi1EEENSA_ILi2EEESB_EEENS1_35KernelTmaWarpSpecializedCooperativeEEENS5_IJNSA_ILi128EEESG_NSA_ILi64EEEEEENS_6half_tENS5_IJSB_llEEESJ_SK_NS4_8TiledMMAINS4_8MMA_AtomIJNS4_4SM904GMMA26MMA_64x128x16_F32F16F16_SSILNSO_5MajorE1ELSQ_1ELNSO_7ScaleInE1ELSR_1EEEEEENS4_6LayoutINS5_IJSC_SB_SB_EEENS5_IJSB_NSA_ILi0EEESW_EEEEENS5_IJNS4_10UnderscoreESZ_SZ_EEEEENS4_23SM90_TMA_LOAD_MULTICASTENS4_14ComposedLayoutINS4_7SwizzleILi3ELi4ELi3EEENS4_18smem_ptr_flag_bitsILi16EEENSU_INS5_IJSH_NSA_ILi8EEEEEENS5_IJSB_SH_EEEEEEEvNS4_8identityENS4_13SM90_TMA_LOADES1C_vS1D_EENS_8epilogue10collective6detail29Sm90TmaWarpSpecializedAdapterINS1H_15DefaultEpilogueISJ_NS5_IJlSB_lEEES1L_NS1G_6thread17LinearCombinationISJ_Li1EffLNS1M_9ScaleType4KindE0ELNS_15FloatRoundStyleE2ESJ_EENS1_15EpilogueDefaultEEEEEvvEEEEvNT_6ParamsE --------------------------
	.section	.text._ZN7cutlass13device_kernelINS_4gemm6kernel13GemmUniversalIN4cute5tupleIJiiiiEEENS1_10collective13CollectiveMmaINS1_34MainloopSm90TmaGmmaWarpSpecializedILi2ENS5_IJNS4_1CILi1EEENSA_ILi2EEESB_EEENS1_35KernelTmaWarpSpecializedCooperativeEEENS5_IJNSA_ILi128EEESG_NSA_ILi64EEEEEENS_6half_tENS5_IJSB_llEEESJ_SK_NS4_8TiledMMAINS4_8MMA_AtomIJNS4_4SM904GMMA26MMA_64x128x16_F32F16F16_SSILNSO_5MajorE1ELSQ_1ELNSO_7ScaleInE1ELSR_1EEEEEENS4_6LayoutINS5_IJSC_SB_SB_EEENS5_IJSB_NSA_ILi0EEESW_EEEEENS5_IJNS4_10UnderscoreESZ_SZ_EEEEENS4_23SM90_TMA_LOAD_MULTICASTENS4_14ComposedLayoutINS4_7SwizzleILi3ELi4ELi3EEENS4_18smem_ptr_flag_bitsILi16EEENSU_INS5_IJSH_NSA_ILi8EEEEEENS5_IJSB_SH_EEEEEEEvNS4_8identityENS4_13SM90_TMA_LOADES1C_vS1D_EENS_8epilogue10collective6detail29Sm90TmaWarpSpecializedAdapterINS1H_15DefaultEpilogueISJ_NS5_IJlSB_lEEES1L_NS1G_6thread17LinearCombinationISJ_Li1EffLNS1M_9ScaleType4KindE0ELNS_15FloatRoundStyleE2ESJ_EENS1_15EpilogueDefaultEEEEEvvEEEEvNT_6ParamsE,"ax",@progbits
	.align	128
.text._ZN7cutlass13device_kernelINS_4gemm6kernel13GemmUniversalIN4cute5tupleIJiiiiEEENS1_10collective13CollectiveMmaINS1_34MainloopSm90TmaGmmaWarpSpecializedILi2ENS5_IJNS4_1CILi1EEENSA_ILi2EEESB_EEENS1_35KernelTmaWarpSpecializedCooperativeEEENS5_IJNSA_ILi128EEESG_NSA_ILi64EEEEEENS_6half_tENS5_IJSB_llEEESJ_SK_NS4_8TiledMMAINS4_8MMA_AtomIJNS4_4SM904GMMA26MMA_64x128x16_F32F16F16_SSILNSO_5MajorE1ELSQ_1ELNSO_7ScaleInE1ELSR_1EEEEEENS4_6LayoutINS5_IJSC_SB_SB_EEENS5_IJSB_NSA_ILi0EEESW_EEEEENS5_IJNS4_10UnderscoreESZ_SZ_EEEEENS4_23SM90_TMA_LOAD_MULTICASTENS4_14ComposedLayoutINS4_7SwizzleILi3ELi4ELi3EEENS4_18smem_ptr_flag_bitsILi16EEENSU_INS5_IJSH_NSA_ILi8EEEEEENS5_IJSB_SH_EEEEEEEvNS4_8identityENS4_13SM90_TMA_LOADES1C_vS1D_EENS_8epilogue10collective6detail29Sm90TmaWarpSpecializedAdapterINS1H_15DefaultEpilogueISJ_NS5_IJlSB_lEEES1L_NS1G_6thread17LinearCombinationISJ_Li1EffLNS1M_9ScaleType4KindE0ELNS_15FloatRoundStyleE2ESJ_EENS1_15EpilogueDefaultEEEEEvvEEEEvNT_6ParamsE:
        .type           _ZN7cutlass13device_kernelINS_4gemm6kernel13GemmUniversalIN4cute5tupleIJiiiiEEENS1_10collective13CollectiveMmaINS1_34MainloopSm90TmaGmmaWarpSpecializedILi2ENS5_IJNS4_1CILi1EEENSA_ILi2EEESB_EEENS1_35KernelTmaWarpSpecializedCooperativeEEENS5_IJNSA_ILi128EEESG_NSA_ILi64EEEEEENS_6half_tENS5_IJSB_llEEESJ_SK_NS4_8TiledMMAINS4_8MMA_AtomIJNS4_4SM904GMMA26MMA_64x128x16_F32F16F16_SSILNSO_5MajorE1ELSQ_1ELNSO_7ScaleInE1ELSR_1EEEEEENS4_6LayoutINS5_IJSC_SB_SB_EEENS5_IJSB_NSA_ILi0EEESW_EEEEENS5_IJNS4_10UnderscoreESZ_SZ_EEEEENS4_23SM90_TMA_LOAD_MULTICASTENS4_14ComposedLayoutINS4_7SwizzleILi3ELi4ELi3EEENS4_18smem_ptr_flag_bitsILi16EEENSU_INS5_IJSH_NSA_ILi8EEEEEENS5_IJSB_SH_EEEEEEEvNS4_8identityENS4_13SM90_TMA_LOADES1C_vS1D_EENS_8epilogue10collective6detail29Sm90TmaWarpSpecializedAdapterINS1H_15DefaultEpilogueISJ_NS5_IJlSB_lEEES1L_NS1G_6thread17LinearCombinationISJ_Li1EffLNS1M_9ScaleType4KindE0ELNS_15FloatRoundStyleE2ESJ_EENS1_15EpilogueDefaultEEEEEvvEEEEvNT_6ParamsE,@function
        .size           _ZN7cutlass13device_kernelINS_4gemm6kernel13GemmUniversalIN4cute5tupleIJiiiiEEENS1_10collective13CollectiveMmaINS1_34MainloopSm90TmaGmmaWarpSpecializedILi2ENS5_IJNS4_1CILi1EEENSA_ILi2EEESB_EEENS1_35KernelTmaWarpSpecializedCooperativeEEENS5_IJNSA_ILi128EEESG_NSA_ILi64EEEEEENS_6half_tENS5_IJSB_llEEESJ_SK_NS4_8TiledMMAINS4_8MMA_AtomIJNS4_4SM904GMMA26MMA_64x128x16_F32F16F16_SSILNSO_5MajorE1ELSQ_1ELNSO_7ScaleInE1ELSR_1EEEEEENS4_6LayoutINS5_IJSC_SB_SB_EEENS5_IJSB_NSA_ILi0EEESW_EEEEENS5_IJNS4_10UnderscoreESZ_SZ_EEEEENS4_23SM90_TMA_LOAD_MULTICASTENS4_14ComposedLayoutINS4_7SwizzleILi3ELi4ELi3EEENS4_18smem_ptr_flag_bitsILi16EEENSU_INS5_IJSH_NSA_ILi8EEEEEENS5_IJSB_SH_EEEEEEEvNS4_8identityENS4_13SM90_TMA_LOADES1C_vS1D_EENS_8epilogue10collective6detail29Sm90TmaWarpSpecializedAdapterINS1H_15DefaultEpilogueISJ_NS5_IJlSB_lEEES1L_NS1G_6thread17LinearCombinationISJ_Li1EffLNS1M_9ScaleType4KindE0ELNS_15FloatRoundStyleE2ESJ_EENS1_15EpilogueDefaultEEEEEvvEEEEvNT_6ParamsE,(.L_x_193 - _ZN7cutlass13device_kernelINS_4gemm6kernel13GemmUniversalIN4cute5tupleIJiiiiEEENS1_10collective13CollectiveMmaINS1_34MainloopSm90TmaGmmaWarpSpecializedILi2ENS5_IJNS4_1CILi1EEENSA_ILi2EEESB_EEENS1_35KernelTmaWarpSpecializedCooperativeEEENS5_IJNSA_ILi128EEESG_NSA_ILi64EEEEEENS_6half_tENS5_IJSB_llEEESJ_SK_NS4_8TiledMMAINS4_8MMA_AtomIJNS4_4SM904GMMA26MMA_64x128x16_F32F16F16_SSILNSO_5MajorE1ELSQ_1ELNSO_7ScaleInE1ELSR_1EEEEEENS4_6LayoutINS5_IJSC_SB_SB_EEENS5_IJSB_NSA_ILi0EEESW_EEEEENS5_IJNS4_10UnderscoreESZ_SZ_EEEEENS4_23SM90_TMA_LOAD_MULTICASTENS4_14ComposedLayoutINS4_7SwizzleILi3ELi4ELi3EEENS4_18smem_ptr_flag_bitsILi16EEENSU_INS5_IJSH_NSA_ILi8EEEEEENS5_IJSB_SH_EEEEEEEvNS4_8identityENS4_13SM90_TMA_LOADES1C_vS1D_EENS_8epilogue10collective6detail29Sm90TmaWarpSpecializedAdapterINS1H_15DefaultEpilogueISJ_NS5_IJlSB_lEEES1L_NS1G_6thread17LinearCombinationISJ_Li1EffLNS1M_9ScaleType4KindE0ELNS_15FloatRoundStyleE2ESJ_EENS1_15EpilogueDefaultEEEEEvvEEEEvNT_6ParamsE)
        .other          _ZN7cutlass13device_kernelINS_4gemm6kernel13GemmUniversalIN4cute5tupleIJiiiiEEENS1_10collective13CollectiveMmaINS1_34MainloopSm90TmaGmmaWarpSpecializedILi2ENS5_IJNS4_1CILi1EEENSA_ILi2EEESB_EEENS1_35KernelTmaWarpSpecializedCooperativeEEENS5_IJNSA_ILi128EEESG_NSA_ILi64EEEEEENS_6half_tENS5_IJSB_llEEESJ_SK_NS4_8TiledMMAINS4_8MMA_AtomIJNS4_4SM904GMMA26MMA_64x128x16_F32F16F16_SSILNSO_5MajorE1ELSQ_1ELNSO_7ScaleInE1ELSR_1EEEEEENS4_6LayoutINS5_IJSC_SB_SB_EEENS5_IJSB_NSA_ILi0EEESW_EEEEENS5_IJNS4_10UnderscoreESZ_SZ_EEEEENS4_23SM90_TMA_LOAD_MULTICASTENS4_14ComposedLayoutINS4_7SwizzleILi3ELi4ELi3EEENS4_18smem_ptr_flag_bitsILi16EEENSU_INS5_IJSH_NSA_ILi8EEEEEENS5_IJSB_SH_EEEEEEEvNS4_8identityENS4_13SM90_TMA_LOADES1C_vS1D_EENS_8epilogue10collective6detail29Sm90TmaWarpSpecializedAdapterINS1H_15DefaultEpilogueISJ_NS5_IJlSB_lEEES1L_NS1G_6thread17LinearCombinationISJ_Li1EffLNS1M_9ScaleType4KindE0ELNS_15FloatRoundStyleE2ESJ_EENS1_15EpilogueDefaultEEEEEvvEEEEvNT_6ParamsE,@"STO_CUDA_ENTRY STV_DEFAULT"
_ZN7cutlass13device_kernelINS_4gemm6kernel13GemmUniversalIN4cute5tupleIJiiiiEEENS1_10collective13CollectiveMmaINS1_34MainloopSm90TmaGmmaWarpSpecializedILi2ENS5_IJNS4_1CILi1EEENSA_ILi2EEESB_EEENS1_35KernelTmaWarpSpecializedCooperativeEEENS5_IJNSA_ILi128EEESG_NSA_ILi64EEEEEENS_6half_tENS5_IJSB_llEEESJ_SK_NS4_8TiledMMAINS4_8MMA_AtomIJNS4_4SM904GMMA26MMA_64x128x16_F32F16F16_SSILNSO_5MajorE1ELSQ_1ELNSO_7ScaleInE1ELSR_1EEEEEENS4_6LayoutINS5_IJSC_SB_SB_EEENS5_IJSB_NSA_ILi0EEESW_EEEEENS5_IJNS4_10UnderscoreESZ_SZ_EEEEENS4_23SM90_TMA_LOAD_MULTICASTENS4_14ComposedLayoutINS4_7SwizzleILi3ELi4ELi3EEENS4_18smem_ptr_flag_bitsILi16EEENSU_INS5_IJSH_NSA_ILi8EEEEEENS5_IJSB_SH_EEEEEEEvNS4_8identityENS4_13SM90_TMA_LOADES1C_vS1D_EENS_8epilogue10collective6detail29Sm90TmaWarpSpecializedAdapterINS1H_15DefaultEpilogueISJ_NS5_IJlSB_lEEES1L_NS1G_6thread17LinearCombinationISJ_Li1EffLNS1M_9ScaleType4KindE0ELNS_15FloatRoundStyleE2ESJ_EENS1_15EpilogueDefaultEEEEEvvEEEEvNT_6ParamsE:
[----:B------:R-:W0:Y:S01]  /*0000*/  LDC R1, c[0x0][0x28] ;  /* 0x00000a00ff017b82 */ /* 0x000e220000000800 */
[----:B------:R-:W1:Y:S01]  /*0010*/  S2R R94, SR_TID.X ;  /* 0x00000000005e7919 */ /* 0x000e620000002100 */
[----:B------:R-:W-:Y:S01]  /*0020*/  ELECT P0, URZ, PT ;  /* 0x00000000003f782f */ /* 0x000fe20003800000 */
[----:B------:R-:W-:Y:S01]  /*0030*/  BSSY B0, `(.L_x_0) ;  /* 0x000000f000007945 */ /* 0x000fe20003800000 */
[--C-:B-1----:R-:W-:Y:S02]  /*0040*/  SHF.R.U32.HI R0, RZ, 0x5, R94.reuse ;  /* 0x00000005ff007819 */ /* 0x102fe4000001165e */
[----:B------:R-:W-:-:S03]  /*0050*/  SHF.R.U32.HI R10, RZ, 0x7, R94 ;  /* 0x00000007ff0a7819 */ /* 0x000fc6000001165e */
[----:B------:R-:W1:Y:S04]  /*0060*/  SHFL.IDX PT, R2, R0, RZ, 0x1f ;  /* 0x00001fff00027589 */ /* 0x000e6800000e0000 */
[----:B------:R2:W3:Y:S01]  /*0070*/  SHFL.IDX PT, R5, R10, RZ, 0x1f ;  /* 0x00001fff0a057589 */ /* 0x0004e200000e0000 */
[----:B-1----:R-:W-:-:S13]  /*0080*/  ISETP.NE.OR P0, PT, R2, RZ, !P0 ;  /* 0x000000ff0200720c */ /* 0x002fda0004705670 */
[----:B0-23--:R-:W-:Y:S05]  /*0090*/  @P0 BRA `(.L_x_1) ;  /* 0x0000000000200947 */ /* 0x00dfea0003800000 */
[----:B------:R-:W-:Y:S02]  /*00a0*/  ULDC.64 UR4, c[0x0][0x198] ;  /* 0x0000660000047ab9 */ /* 0x000fe40000000a00 */
[----:B------:R-:W-:Y:S02]  /*00b0*/  UIADD3 UR6, UP0, UR4, 0xf0, URZ ;  /* 0x000000f004067890 */ /* 0x000fe4000ff1e03f */
[----:B------:R-:W-:Y:S02]  /*00c0*/  UIADD3 UR4, UP1, UR4, 0x1f0, URZ ;  /* 0x000001f004047890 */ /* 0x000fe4000ff3e03f */
[----:B------:R-:W-:Y:S02]  /*00d0*/  UIADD3.X UR7, URZ, UR5, URZ, UP0, !UPT ;  /* 0x000000053f077290 */ /* 0x000fe400087fe43f */
[----:B------:R-:W-:-:S07]  /*00e0*/  UIADD3.X UR5, URZ, UR5, URZ, UP1, !UPT ;  /* 0x000000053f057290 */ /* 0x000fce0008ffe43f */
[----:B------:R0:W-:Y:S02]  /*00f0*/  UTMACCTL.PF [UR6] ;  /* 0x00000000060079b9 */ /* 0x0001e40008040000 */
[----:B------:R0:W-:Y:S02]  /*0100*/  UTMACCTL.PF [UR4] ;  /* 0x00000000040079b9 */ /* 0x0001e40008040000 */
[----:B0-----:R-:W-:Y:S01]  /*0110*/  NOP ;  /* 0x0000000000007918 */ /* 0x001fe20000000000 */
.L_x_1:
[----:B------:R-:W-:Y:S05]  /*0120*/  BSYNC B0 ;  /* 0x0000000000007941 */ /* 0x000fea0003800000 */
.L_x_0:
[----:B------:R-:W0:Y:S02]  /*0130*/  SHFL.IDX PT, R3, R0, RZ, 0x1f ;  /* 0x00001fff00037589 */ /* 0x000e2400000e0000 */
[----:B0-----:R-:W-:-:S13]  /*0140*/  ISETP.NE.AND P0, PT, R3, RZ, PT ;  /* 0x000000ff0300720c */ /* 0x001fda0003f05270 */
[----:B------:R-:W-:Y:S05]  /*0150*/  @P0 BRA `(.L_x_2) ;  /* 0x0000000000480947 */ /* 0x000fea0003800000 */
[----:B------:R-:W0:Y:S01]  /*0160*/  S2UR UR8, SR_CgaCtaId ;  /* 0x00000000000879c3 */ /* 0x000e220000008800 */
[----:B------:R-:W-:Y:S01]  /*0170*/  UMOV UR4, 0x400 ;  /* 0x0000040000047882 */ /* 0x000fe20000000000 */
[----:B------:R-:W-:Y:S01]  /*0180*/  UMOV UR5, 0x1 ;  /* 0x0000000100057882 */ /* 0x000fe20000000000 */
[----:B------:R-:W-:Y:S01]  /*0190*/  UMOV UR6, 0x4 ;  /* 0x0000000400067882 */ /* 0x000fe20000000000 */
[----:B------:R-:W-:Y:S01]  /*01a0*/  ELECT P0, URZ, PT ;  /* 0x00000000003f782f */ /* 0x000fe20003800000 */
[----:B------:R-:W-:-:S04]  /*01b0*/  UIADD3 UR6, -UR6, 0x100000, URZ ;  /* 0x0010000006067890 */ /* 0x000fc8000fffe13f */
[----:B------:R-:W-:Y:S02]  /*01c0*/  USHF.L.U32 UR7, UR6, 0xb, URZ ;  /* 0x0000000b06077899 */ /* 0x000fe4000800063f */
[----:B------:R-:W-:Y:S02]  /*01d0*/  USHF.L.U32 UR6, UR6, 0x1, URZ ;  /* 0x0000000106067899 */ /* 0x000fe4000800063f */
[----:B0-----:R-:W-:Y:S02]  /*01e0*/  ULEA UR8, UR8, UR4, 0x18 ;  /* 0x0000000408087291 */ /* 0x001fe4000f8ec03f */
[----:B------:R-:W-:-:S04]  /*01f0*/  UIADD3 UR4, -UR5, 0x100000, URZ ;  /* 0x0010000005047890 */ /* 0x000fc8000fffe13f */
[----:B------:R-:W-:Y:S02]  /*0200*/  USHF.L.U32 UR5, UR4, 0xb, URZ ;  /* 0x0000000b04057899 */ /* 0x000fe4000800063f */
[----:B------:R-:W-:Y:S01]  /*0210*/  USHF.L.U32 UR4, UR4, 0x1, URZ ;  /* 0x0000000104047899 */ /* 0x000fe2000800063f */
[----:B------:R-:W0:Y:S11]  /*0220*/  FENCE.VIEW.ASYNC.S ;  /* 0x00000000000073c6 */ /* 0x000e360000000000 */
[----:B0-----:R0:W1:Y:S01]  /*0230*/  SYNCS.EXCH.64 URZ, [UR8], UR4 ;  /* 0x00000004083f75b2 */ /* 0x0010620008000100 */
[----:B------:R0:W2:Y:S01]  /*0240*/  SYNCS.EXCH.64 URZ, [UR8+0x10], UR6 ;  /* 0x00001006083f75b2 */ /* 0x0000a20008000100 */
[----:B------:R0:W3:Y:S01]  /*0250*/  SYNCS.EXCH.64 URZ, [UR8+0x8], UR4 ;  /* 0x00000804083f75b2 */ /* 0x0000e20008000100 */
[----:B------:R0:W4:Y:S01]  /*0260*/  SYNCS.EXCH.64 URZ, [UR8+0x18], UR6 ;  /* 0x00001806083f75b2 */ /* 0x0001220008000100 */
[----:B------:R-:W-:Y:S01]  /*0270*/  NOP ;  /* 0x0000000000007918 */ /* 0x000fe20000000000 */
.L_x_2:
[----:B------:R-:W5:Y:S01]  /*0280*/  SHFL.IDX PT, R0, R0, RZ, 0x1f ;  /* 0x00001fff00007589 */ /* 0x000f6200000e0000 */
[----:B------:R-:W-:Y:S01]  /*0290*/  SHF.R.S32.HI R7, RZ, 0x1f, R94 ;  /* 0x0000001fff077819 */ /* 0x000fe2000001145e */
[----:B0-----:R-:W0:Y:S01]  /*02a0*/  S2UR UR8, SR_CTAID.X ;  /* 0x00000000000879c3 */ /* 0x001e220000002500 */
[----:B------:R-:W-:Y:S01]  /*02b0*/  ELECT P0, URZ, PT ;  /* 0x00000000003f782f */ /* 0x000fe20003800000 */
[----:B------:R-:W1:Y:S01]  /*02c0*/  S2R R4, SR_CTAID.Y ;  /* 0x0000000000047919 */ /* 0x000e620000002600 */
[----:B------:R-:W-:Y:S01]  /*02d0*/  LEA.HI R7, R7, R94, RZ, 0x7 ;  /* 0x0000005e07077211 */ /* 0x000fe200078f38ff */
[----:B------:R-:W-:Y:S01]  /*02e0*/  ULDC UR4, c[0x0][0x154] ;  /* 0x0000550000047ab9 */ /* 0x000fe20000000800 */
[----:B------:R-:W-:Y:S01]  /*02f0*/  SHF.R.S32.HI R8, RZ, 0x1f, R3 ;  /* 0x0000001fff087819 */ /* 0x000fe20000011403 */
[----:B------:R-:W-:Y:S01]  /*0300*/  NOP ;  /* 0x0000000000007918 */ /* 0x000fe20000000000 */
[----:B------:R-:W-:Y:S01]  /*0310*/  LOP3.LUT R7, R7, 0xffffff80, RZ, 0xc0, !PT ;  /* 0xffffff8007077812 */ /* 0x000fe200078ec0ff */
[----:B------:R-:W2:Y:S01]  /*0320*/  LDC R14, c[0x0][0x140] ;  /* 0x00005000ff0e7b82 */ /* 0x000ea20000000800 */
[----:B------:R-:W-:Y:S01]  /*0330*/  LEA.HI R8, R8, R3, RZ, 0x2 ;  /* 0x0000000308087211 */ /* 0x000fe200078f10ff */
[----:B------:R-:W-:-:S02]  /*0340*/  NOP ;  /* 0x0000000000007918 */ /* 0x000fc40000000000 */
[----:B------:R-:W-:Y:S01]  /*0350*/  IMAD.IADD R6, R94, 0x1, -R7 ;  /* 0x000000015e067824 */ /* 0x000fe200078e0a07 */
[----:B------:R-:W-:-:S03]  /*0360*/  LOP3.LUT R8, R8, 0x3ffffffc, RZ, 0xc0, !PT ;  /* 0x3ffffffc08087812 */ /* 0x000fc600078ec0ff */
[----:B------:R-:W3:Y:S01]  /*0370*/  LDC R12, c[0x0][0x144] ;  /* 0x00005100ff0c7b82 */ /* 0x000ee20000000800 */
[----:B------:R-:W-:Y:S02]  /*0380*/  SHF.R.S32.HI R7, RZ, 0x1f, R6 ;  /* 0x0000001fff077819 */ /* 0x000fe40000011406 */
[----:B------:R-:W-:Y:S02]  /*0390*/  LOP3.LUT P2, RZ, R6, 0x7, RZ, 0xc0, !PT ;  /* 0x0000000706ff7812 */ /* 0x000fe4000784c0ff */
[----:B------:R-:W-:Y:S01]  /*03a0*/  LEA.HI R7, R7, R6, RZ, 0x3 ;  /* 0x0000000607077211 */ /* 0x000fe200078f18ff */
[----:B------:R-:W-:Y:S01]  /*03b0*/  VIADD R6, R5, 0xffffffff ;  /* 0xffffffff05067836 */ /* 0x000fe20000000000 */
[----:B-----5:R-:W-:Y:S02]  /*03c0*/  ISETP.NE.OR P0, PT, R0, RZ, !P0 ;  /* 0x000000ff0000720c */ /* 0x020fe40004705670 */
[--C-:B------:R-:W-:Y:S02]  /*03d0*/  SHF.R.S32.HI R0, RZ, 0x3, R7.reuse ;  /* 0x00000003ff007819 */ /* 0x100fe40000011407 */
[----:B------:R-:W-:-:S02]  /*03e0*/  SHF.R.S32.HI R7, RZ, 0x1f, R7 ;  /* 0x0000001fff077819 */ /* 0x000fc40000011407 */
[----:B------:R-:W-:Y:S02]  /*03f0*/  ISETP.GE.U32.AND P5, PT, R6, 0x2, PT ;  /* 0x000000020600780c */ /* 0x000fe40003fa6070 */
[----:B------:R-:W-:Y:S02]  /*0400*/  LEA.HI R7, R7, R0, RZ, 0x2 ;  /* 0x0000000007077211 */ /* 0x000fe400078f10ff */
[----:B--2---:R-:W-:Y:S02]  /*0410*/  ISETP.EQ.U32.AND P3, PT, R14, 0x1, PT ;  /* 0x000000010e00780c */ /* 0x004fe40003f62070 */
[----:B-1----:R-:W-:Y:S01]  /*0420*/  I2FP.F32.U32 R9, R4 ;  /* 0x0000000400097245 */ /* 0x002fe20000201000 */
[----:B------:R-:W-:Y:S01]  /*0430*/  VOTEU.ALL UP0, P0 ;  /* 0x00000000003f7886 */ /* 0x000fe20000000000 */
[----:B------:R-:W-:Y:S01]  /*0440*/  LOP3.LUT R7, R7, 0xfffffffc, RZ, 0xc0, !PT ;  /* 0xfffffffc07077812 */ /* 0x000fe200078ec0ff */
[----:B------:R-:W-:Y:S02]  /*0450*/  VOTEU.ALL UP1, P0 ;  /* 0x00000000003f7886 */ /* 0x000fe40000020000 */
[----:B------:R-:W-:Y:S01]  /*0460*/  FMUL R13, R9, UR4 ;  /* 0x00000004090d7c20 */ /* 0x000fe20008400000 */
[----:B------:R-:W-:Y:S01]  /*0470*/  IMAD.IADD R9, R3, 0x1, -R8 ;  /* 0x0000000103097824 */ /* 0x000fe200078e0a08 */
[----:B0-----:R-:W-:Y:S01]  /*0480*/  I2FP.F32.U32 R8, UR8 ;  /* 0x0000000800087c45 */ /* 0x001fe20008201000 */
[----:B------:R-:W-:Y:S01]  /*0490*/  IMAD.IADD R0, R0, 0x1, -R7 ;  /* 0x0000000100007824 */ /* 0x000fe200078e0a07 */
[----:B------:R-:W0:Y:S01]  /*04a0*/  @!UP0 S2UR UR7, SR_CgaCtaId ;  /* 0x00000000000789c3 */ /* 0x000e220000008800 */
[----:B------:R-:W-:Y:S01]  /*04b0*/  ULDC UR4, c[0x0][0x150] ;  /* 0x0000540000047ab9 */ /* 0x000fe20000000800 */
[----:B------:R-:W1:Y:S01]  /*04c0*/  F2I.U32.TRUNC.NTZ R13, R13 ;  /* 0x0000000d000d7305 */ /* 0x000e62000020f000 */
[----:B------:R-:W-:Y:S01]  /*04d0*/  FMUL R11, R8, UR4 ;  /* 0x00000004080b7c20 */ /* 0x000fe20008400000 */
[----:B------:R-:W-:Y:S01]  /*04e0*/  SHF.R.S32.HI R3, RZ, 0x1f, R2 ;  /* 0x0000001fff037819 */ /* 0x000fe20000011402 */
[----:B------:R-:W-:Y:S01]  /*04f0*/  IMAD R9, R9, 0x4, R0 ;  /* 0x0000000409097824 */ /* 0x000fe200078e0200 */
[----:B------:R-:W-:Y:S01]  /*0500*/  UMOV UR4, 0x20 ;  /* 0x0000002000047882 */ /* 0x000fe20000000000 */
[----:B------:R-:W-:Y:S01]  /*0510*/  @!UP0 UMOV UR6, 0x400 ;  /* 0x0000040000068882 */ /* 0x000fe20000000000 */
[----:B------:R-:W2:Y:S01]  /*0520*/  LDC R7, c[0x0][0x148] ;  /* 0x00005200ff077b82 */ /* 0x000ea20000000800 */
[----:B------:R-:W-:Y:S01]  /*0530*/  LEA.HI R3, R3, R2, RZ, 0x2 ;  /* 0x0000000203037211 */ /* 0x000fe200078f10ff */
[----:B------:R-:W5:Y:S01]  /*0540*/  F2I.U32.TRUNC.NTZ R11, R11 ;  /* 0x0000000b000b7305 */ /* 0x000f62000020f000 */
[----:B------:R-:W-:Y:S01]  /*0550*/  IMAD.SHL.U32 R8, R9, 0x4, RZ ;  /* 0x0000000409087824 */ /* 0x000fe200078e00ff */
[----:B------:R-:W-:-:S04]  /*0560*/  @!UP0 UIADD3 UR4, -UR4, 0x100000, URZ ;  /* 0x0010000004048890 */ /* 0x000fc8000fffe13f */
[----:B------:R-:W-:Y:S02]  /*0570*/  @!UP0 USHF.L.U32 UR5, UR4, 0xb, URZ ;  /* 0x0000000b04058899 */ /* 0x000fe4000800063f */
[----:B------:R-:W-:Y:S01]  /*0580*/  @!UP0 USHF.L.U32 UR4, UR4, 0x1, URZ ;  /* 0x0000000104048899 */ /* 0x000fe2000800063f */
[----:B------:R-:W-:Y:S02]  /*0590*/  LOP3.LUT R3, R3, 0xfffffffc, RZ, 0xc0, !PT ;  /* 0xfffffffc03037812 */ /* 0x000fe400078ec0ff */
[----:B------:R-:W-:Y:S01]  /*05a0*/  LOP3.LUT R19, R9, 0xc, R8, 0x78, !PT ;  /* 0x0000000c09137812 */ /* 0x000fe200078e7808 */
[----:B-1----:R-:W-:Y:S02]  /*05b0*/  IMAD.MOV R20, RZ, RZ, -R13 ;  /* 0x000000ffff147224 */ /* 0x002fe400078e0a0d */
[----:B------:R-:W-:Y:S01]  /*05c0*/  IMAD.IADD R0, R2, 0x1, -R3 ;  /* 0x0000000102007824 */ /* 0x000fe200078e0a03 */
[----:B0-----:R-:W-:Y:S01]  /*05d0*/  @!UP0 ULEA UR6, UR7, UR6, 0x18 ;  /* 0x0000000607068291 */ /* 0x001fe2000f8ec03f */
[----:B-----5:R-:W-:-:S03]  /*05e0*/  IMAD.MOV R11, RZ, RZ, -R11 ;  /* 0x000000ffff0b7224 */ /* 0x020fc600078e0a0b */
[----:B------:R-:W-:Y:S01]  /*05f0*/  ISETP.NE.AND P1, PT, R0, 0x3, PT ;  /* 0x000000030000780c */ /* 0x000fe20003f25270 */
[----:B------:R-:W-:Y:S01]  /*0600*/  VOTEU.ALL UP0, P0 ;  /* 0x00000000003f7886 */ /* 0x000fe20000000000 */
[----:B------:R-:W-:Y:S01]  /*0610*/  ISETP.LT.U32.AND P0, PT, R19, 0x2, !P2 ;  /* 0x000000021300780c */ /* 0x000fe20005701070 */
[----:B---3--:R-:W-:Y:S01]  /*0620*/  IMAD R3, R12, R11, UR8 ;  /* 0x000000080c037e24 */ /* 0x008fe2000f8e020b */
[----:B------:R-:W-:Y:S01]  /*0630*/  ISETP.EQ.OR P1, PT, R0, RZ, !P1 ;  /* 0x000000ff0000720c */ /* 0x000fe20004f22670 */
[----:B--2---:R-:W-:Y:S01]  /*0640*/  IMAD R2, R7, R20, R4 ;  /* 0x0000001407027224 */ /* 0x004fe200078e0204 */
[C---:B------:R-:W-:Y:S02]  /*0650*/  ISETP.NE.AND P2, PT, R5.reuse, RZ, PT ;  /* 0x000000ff0500720c */ /* 0x040fe40003f45270 */
[----:B------:R-:W-:Y:S01]  /*0660*/  ISETP.EQ.AND P1, PT, R5, RZ, P1 ;  /* 0x000000ff0500720c */ /* 0x000fe20000f22270 */
[----:B------:R-:W0:Y:S02]  /*0670*/  FENCE.VIEW.ASYNC.S ;  /* 0x00000000000073c6 */ /* 0x000e240000000000 */
[----:B0-----:R0:W1:Y:S01]  /*0680*/  @!UP0 SYNCS.EXCH.64 URZ, [UR6+0x30], UR4 ;  /* 0x00003004063f85b2 */ /* 0x0010620008000100 */
[----:B------:R-:W-:-:S02]  /*0690*/  ISETP.NE.AND P4, PT, R2, R19, PT ;  /* 0x000000130200720c */ /* 0x000fc40003f85270 */
[----:B------:R-:W-:Y:S02]  /*06a0*/  SEL R18, RZ, 0x1, !P1 ;  /* 0x00000001ff127807 */ /* 0x000fe40004800000 */
[----:B------:R-:W-:Y:S02]  /*06b0*/  ISETP.EQ.OR P4, PT, R3, RZ, !P4 ;  /* 0x000000ff0300720c */ /* 0x000fe40006782670 */
[----:B------:R-:W-:Y:S02]  /*06c0*/  LOP3.LUT R11, R94, 0x7f, RZ, 0xc0, !PT ;  /* 0x0000007f5e0b7812 */ /* 0x000fe400078ec0ff */
[----:B------:R-:W-:Y:S02]  /*06d0*/  PLOP3.LUT P0, PT, P0, P4, PT, 0x80, 0x0 ;  /* 0x000000000000781c */ /* 0x000fe40000709070 */
[----:B------:R-:W-:Y:S02]  /*06e0*/  SEL R18, R18, 0x2, P5 ;  /* 0x0000000212127807 */ /* 0x000fe40002800000 */
[----:B------:R-:W-:Y:S01]  /*06f0*/  P2R R102, PR, RZ, 0x1 ;  /* 0x00000001ff667803 */ /* 0x000fe20000000000 */
[----:B------:R0:W2:Y:S01]  /*0700*/  @!UP1 SYNCS.EXCH.64 URZ, [UR6+0x38], UR4 ;  /* 0x00003804063f95b2 */ /* 0x0000a20008000100 */
[----:B------:R-:W-:Y:S01]  /*0710*/  NOP ;  /* 0x0000000000007918 */ /* 0x000fe20000000000 */
[----:B------:R-:W-:Y:S06]  /*0720*/  @!P3 BRA `(.L_x_3) ;  /* 0x000000000008b947 */ /* 0x000fec0003800000 */
[----:B-12-4-:R-:W-:Y:S01]  /*0730*/  UCGABAR_ARV ;  /* 0x00000000000079c7 */ /* 0x016fe20008000000 */
[----:B------:R-:W-:Y:S05]  /*0740*/  BRA `(.L_x_4) ;  /* 0x0000000000047947 */ /* 0x000fea0003800000 */
.L_x_3:
[----:B-12-4-:R-:W-:Y:S01]  /*0750*/  NOP ;  /* 0x0000000000007918 */ /* 0x016fe20000000000 */
.L_x_4:
[----:B------:R-:W1:Y:S01]  /*0760*/  LDC R2, c[0x0][0x65c] ;  /* 0x00019700ff027b82 */ /* 0x000e620000000800 */
[----:B------:R-:W-:Y:S02]  /*0770*/  IMAD.U32 R8, RZ, RZ, UR8 ;  /* 0x00000008ff087e24 */ /* 0x000fe4000f8e00ff */
[----:B------:R-:W-:Y:S01]  /*0780*/  IMAD.MOV.U32 R9, RZ, RZ, RZ ;  /* 0x000000ffff097224 */ /* 0x000fe200078e00ff */
[----:B-1----:R-:W-:-:S04]  /*0790*/  ISETP.NE.AND P1, PT, R2, 0x1, PT ;  /* 0x000000010200780c */ /* 0x002fc80003f25270 */
[----:B------:R-:W-:-:S09]  /*07a0*/  P2R R5, PR, RZ, 0x2 ;  /* 0x00000002ff057803 */ /* 0x000fd20000000000 */
[----:B------:R-:W1:Y:S01]  /*07b0*/  @P1 LDC R17, c[0x0][0x10] ;  /* 0x00000400ff111b82 */ /* 0x000e620000000800 */
[----:B------:R-:W-:Y:S02]  /*07c0*/  @P1 IMAD.MOV.U32 R5, RZ, RZ, RZ ;  /* 0x000000ffff051224 */ /* 0x000fe400078e00ff */
[----:B------:R-:W-:-:S05]  /*07d0*/  @P1 IMAD.MOV.U32 R15, RZ, RZ, RZ ;  /* 0x000000ffff0f1224 */ /* 0x000fca00078e00ff */
[----:B------:R-:W2:Y:S01]  /*07e0*/  @!P1 LDC R13, c[0x0][0xc] ;  /* 0x00000300ff0d9b82 */ /* 0x000ea20000000800 */
[----:B0-----:R-:W-:Y:S01]  /*07f0*/  ULDC UR4, c[0x0][0xc] ;  /* 0x0000030000047ab9 */ /* 0x001fe20000000800 */
[----:B------:R-:W-:Y:S01]  /*0800*/  ULDC UR5, c[0x0][0x10] ;  /* 0x0000040000057ab9 */ /* 0x000fe20000000800 */
[----:B------:R-:W-:Y:S01]  /*0810*/  ULDC UR6, c[0x0][0x14] ;  /* 0x0000050000067ab9 */ /* 0x000fe20000000800 */
[----:B------:R-:W-:-:S04]  /*0820*/  UIMAD.WIDE.U32 UR4, UR4, UR5, URZ ;  /* 0x00000005040472a5 */ /* 0x000fc8000f8e003f */
[----:B------:R-:W-:Y:S02]  /*0830*/  UIMAD.WIDE.U32 UR38, UR4, UR6, URZ ;  /* 0x00000006042672a5 */ /* 0x000fe4000f8e003f */
[----:B------:R-:W-:-:S04]  /*0840*/  UIMAD UR41, UR5, UR6, URZ ;  /* 0x00000006052972a4 */ /* 0x000fc8000f8e023f */
[----:B------:R-:W-:Y:S01]  /*0850*/  UIADD3 UR41, UR39, UR41, URZ ;  /* 0x0000002927297290 */ /* 0x000fe2000fffe03f */
[----:B-1----:R-:W-:-:S04]  /*0860*/  @P1 IMAD.WIDE.U32 R16, R17, UR8, R4 ;  /* 0x0000000811101c25 */ /* 0x002fc8000f8e0004 */
[----:B------:R-:W-:Y:S02]  /*0870*/  @P1 IMAD.IADD R17, R17, 0x1, R15 ;  /* 0x0000000111111824 */ /* 0x000fe400078e020f */
[----:B--2---:R-:W-:-:S04]  /*0880*/  @!P1 IMAD.WIDE.U32 R8, R4, R13, R8 ;  /* 0x0000000d04089225 */ /* 0x004fc800078e0008 */
[----:B------:R-:W-:Y:S02]  /*0890*/  @!P1 IMAD.MOV.U32 R16, RZ, RZ, R8 ;  /* 0x000000ffff109224 */ /* 0x000fe400078e0008 */
[----:B------:R-:W-:Y:S01]  /*08a0*/  @!P1 IMAD.MOV.U32 R17, RZ, RZ, R9 ;  /* 0x000000ffff119224 */ /* 0x000fe200078e0009 */
[----:B------:R-:W-:Y:S06]  /*08b0*/  @!P3 BRA `(.L_x_5) ;  /* 0x00000000000cb947 */ /* 0x000fec0003800000 */
[----:B------:R-:W-:Y:S01]  /*08c0*/  UCGABAR_WAIT ;  /* 0x0000000000007dc7 */ /* 0x000fe20008000000 */
[----:B------:R-:W-:Y:S01]  /*08d0*/  CCTL.IVALL ;  /* 0x00000000ff00798f */ /* 0x000fe20002000000 */
[----:B------:R-:W-:Y:S05]  /*08e0*/  BRA `(.L_x_6) ;  /* 0x0000000000047947 */ /* 0x000fea0003800000 */
.L_x_5:
[----:B------:R-:W-:Y:S06]  /*08f0*/  BAR.SYNC.DEFER_BLOCKING 0x0 ;  /* 0x0000000000007b1d */ /* 0x000fec0000010000 */
.L_x_6:
[----:B------:R-:W-:Y:S05]  /*0900*/  @!P2 BRA `(.L_x_7) ;  /* 0x0000005c007ca947 */ /* 0x000fea0003800000 */
[----:B------:R-:W-:-:S13]  /*0910*/  ISETP.GT.U32.AND P0, PT, R6, 0x1, PT ;  /* 0x000000010600780c */ /* 0x000fda0003f04070 */
[----:B------:R-:W-:Y:S05]  /*0920*/  @P0 EXIT ;  /* 0x000000000000094d */ /* 0x000fea0003800000 */
[----:B------:R-:W-:Y:S01]  /*0930*/  ULDC.64 UR4, c[0x0][0x650] ;  /* 0x0001940000047ab9 */ /* 0x000fe20000000a00 */
[----:B------:R-:W-:Y:S01]  /*0940*/  PRMT R0, RZ, 0x7610, R0 ;  /* 0x00007610ff007816 */ /* 0x000fe20000000000 */
[----:B------:R-:W-:Y:S01]  /*0950*/  IMAD.MOV.U32 R101, RZ, RZ, -0x1 ;  /* 0xffffffffff657424 */ /* 0x000fe200078e00ff */
[----:B------:R-:W-:Y:S01]  /*0960*/  ISETP.GE.U32.AND P0, PT, R16, UR4, PT ;  /* 0x0000000410007c0c */ /* 0x000fe2000bf06070 */
[----:B------:R-:W-:Y:S02]  /*0970*/  IMAD.MOV.U32 R100, RZ, RZ, -0x1 ;  /* 0xffffffffff647424 */ /* 0x000fe400078e00ff */
[----:B------:R-:W-:Y:S01]  /*0980*/  IMAD.MOV.U32 R99, RZ, RZ, -0x1 ;  /* 0xffffffffff637424 */ /* 0x000fe200078e00ff */
[----:B------:R-:W-:-:S13]  /*0990*/  ISETP.GE.U32.AND.EX P0, PT, R17, UR5, PT, P0 ;  /* 0x0000000511007c0c */ /* 0x000fda000bf06100 */
[----:B------:R-:W-:Y:S05]  /*09a0*/  @P0 BRA `(.L_x_8) ;  /* 0x0000000400280947 */ /* 0x000fea0003800000 */
[----:B------:R-:W0:Y:S01]  /*09b0*/  LDC.64 R22, c[0x0][0x628] ;  /* 0x00018a00ff167b82 */ /* 0x000e220000000a00 */
[----:B------:R-:W-:Y:S02]  /*09c0*/  IMAD.MOV.U32 R8, RZ, RZ, R16 ;  /* 0x000000ffff087224 */ /* 0x000fe400078e0010 */
[----:B------:R-:W-:-:S05]  /*09d0*/  IMAD.MOV.U32 R9, RZ, RZ, R17 ;  /* 0x000000ffff097224 */ /* 0x000fca00078e0011 */
[----:B------:R-:W1:Y:S08]  /*09e0*/  LDC R0, c[0x0][0x630] ;  /* 0x00018c00ff007b82 */ /* 0x000e700000000800 */
[----:B------:R-:W2:Y:S01]  /*09f0*/  LDC.64 R24, c[0x0][0x620] ;  /* 0x00018800ff187b82 */ /* 0x000ea20000000a00 */
[----:B0-----:R-:W-:-:S04]  /*0a00*/  ISETP.NE.U32.AND P0, PT, R22, RZ, PT ;  /* 0x000000ff1600720c */ /* 0x001fc80003f05070 */
[----:B------:R-:W-:-:S13]  /*0a10*/  ISETP.NE.AND.EX P0, PT, R23, RZ, PT, P0 ;  /* 0x000000ff1700720c */ /* 0x000fda0003f05300 */
[----:B-12---:R-:W-:Y:S05]  /*0a20*/  @!P0 BRA `(.L_x_9) ;  /* 0x0000000000288947 */ /* 0x006fea0003800000 */
[----:B------:R-:W0:Y:S02]  /*0a30*/  LDC R15, c[0x0][0x634] ;  /* 0x00018d00ff0f7b82 */ /* 0x000e240000000800 */
[----:B0-----:R-:W-:-:S05]  /*0a40*/  IADD3 R15, P0, R16, R15, RZ ;  /* 0x0000000f100f7210 */ /* 0x001fca0007f1e0ff */
[----:B------:R-:W-:-:S04]  /*0a50*/  IMAD.X R21, RZ, RZ, R17, P0 ;  /* 0x000000ffff157224 */ /* 0x000fc800000e0611 */
[----:B------:R-:W-:-:S04]  /*0a60*/  IMAD.WIDE.U32 R8, R21, R22, RZ ;  /* 0x0000001615087225 */ /* 0x000fc800078e00ff */
[----:B------:R-:W-:-:S04]  /*0a70*/  IMAD.WIDE.U32 R12, P0, R15, R23, R8 ;  /* 0x000000170f0c7225 */ /* 0x000fc80007800008 */
[----:B------:R-:W-:-:S04]  /*0a80*/  IMAD.WIDE.U32 R8, R15, R22, RZ ;  /* 0x000000160f087225 */ /* 0x000fc800078e00ff */
[----:B------:R-:W-:Y:S01]  /*0a90*/  IMAD.X R15, RZ, RZ, RZ, P0 ;  /* 0x000000ffff0f7224 */ /* 0x000fe200000e06ff */
[----:B------:R-:W-:Y:S01]  /*0aa0*/  IADD3 RZ, P0, R9, R12, RZ ;  /* 0x0000000c09ff7210 */ /* 0x000fe20007f1e0ff */
[----:B------:R-:W-:-:S04]  /*0ab0*/  IMAD.MOV.U32 R14, RZ, RZ, R13 ;  /* 0x000000ffff0e7224 */ /* 0x000fc800078e000d */
[----:B------:R-:W-:-:S08]  /*0ac0*/  IMAD.WIDE.U32.X R8, R21, R23, R14, P0 ;  /* 0x0000001715087225 */ /* 0x000fd000000e040e */
.L_x_9:
[----:B------:R-:W0:Y:S01]  /*0ad0*/  LDC.64 R22, c[0x0][0x640] ;  /* 0x00019000ff167b82 */ /* 0x000e220000000a00 */
[--C-:B------:R-:W-:Y:S01]  /*0ae0*/  SHF.R.U64 R99, R8, R0, R9.reuse ;  /* 0x0000000008637219 */ /* 0x100fe20000001209 */
[----:B------:R-:W-:Y:S01]  /*0af0*/  IMAD R28, R7, R20, R4 ;  /* 0x00000014071c7224 */ /* 0x000fe200078e0204 */
[----:B------:R-:W-:Y:S02]  /*0b00*/  SHF.R.U32.HI R0, RZ, R0, R9 ;  /* 0x00000000ff007219 */ /* 0x000fe40000011609 */
[----:B------:R-:W-:-:S03]  /*0b10*/  IADD3 R5, P0, RZ, -R99, RZ ;  /* 0x80000063ff057210 */ /* 0x000fc60007f1e0ff */
[----:B------:R-:W1:Y:S02]  /*0b20*/  LDC R6, c[0x0][0x618] ;  /* 0x00018600ff067b82 */ /* 0x000e640000000800 */
[----:B------:R-:W-:-:S04]  /*0b30*/  IMAD.X R9, RZ, RZ, ~R0, P0 ;  /* 0x000000ffff097224 */ /* 0x000fc800000e0e00 */
[-C--:B------:R-:W-:Y:S02]  /*0b40*/  IMAD R0, R9, R24.reuse, RZ ;  /* 0x0000001809007224 */ /* 0x080fe400078e02ff */
[----:B------:R-:W2:Y:S01]  /*0b50*/  LDC R13, c[0x0][0x608] ;  /* 0x00018200ff0d7b82 */ /* 0x000ea20000000800 */
[----:B------:R-:W-:-:S04]  /*0b60*/  IMAD.WIDE.U32 R8, R5, R24, R16 ;  /* 0x0000001805087225 */ /* 0x000fc800078e0010 */
[----:B------:R-:W-:Y:S02]  /*0b70*/  IMAD R5, R5, R25, R0 ;  /* 0x0000001905057224 */ /* 0x000fe400078e0200 */
[----:B------:R-:W-:Y:S01]  /*0b80*/  IMAD.MOV.U32 R25, RZ, RZ, 0x1 ;  /* 0x00000001ff197424 */ /* 0x000fe200078e00ff */
[----:B------:R-:W3:Y:S01]  /*0b90*/  LDC R14, c[0x0][0x658] ;  /* 0x00019600ff0e7b82 */ /* 0x000ee20000000800 */
[----:B0-----:R-:W-:Y:S01]  /*0ba0*/  ISETP.NE.U32.AND P0, PT, R22, RZ, PT ;  /* 0x000000ff1600720c */ /* 0x001fe20003f05070 */
[----:B------:R-:W-:Y:S02]  /*0bb0*/  IMAD.IADD R5, R9, 0x1, R5 ;  /* 0x0000000109057824 */ /* 0x000fe400078e0205 */
[----:B------:R-:W-:Y:S01]  /*0bc0*/  IMAD.MOV.U32 R9, RZ, RZ, -0x1 ;  /* 0xffffffffff097424 */ /* 0x000fe200078e00ff */
[----:B------:R-:W-:-:S03]  /*0bd0*/  ISETP.NE.AND.EX P0, PT, R23, RZ, PT, P0 ;  /* 0x000000ff1700720c */ /* 0x000fc60003f05300 */
[----:B------:R-:W0:Y:S01]  /*0be0*/  LDC R21, c[0x0][0x600] ;  /* 0x00018000ff157b82 */ /* 0x000e220000000800 */
[-CC-:B-1----:R-:W-:Y:S02]  /*0bf0*/  SHF.R.U64 R15, R8, R6.reuse, R5.reuse ;  /* 0x00000006080f7219 */ /* 0x182fe40000001205 */
[----:B------:R-:W-:-:S05]  /*0c00*/  SHF.R.U32.HI R0, RZ, R6, R5 ;  /* 0x00000006ff007219 */ /* 0x000fca0000011605 */
[----:B------:R-:W1:Y:S01]  /*0c10*/  LDC R24, c[0x0][0x648] ;  /* 0x00019200ff187b82 */ /* 0x000e620000000800 */
[-CC-:B--2---:R-:W-:Y:S02]  /*0c20*/  SHF.R.U64 R29, R15, R13.reuse, R0.reuse ;  /* 0x0000000d0f1d7219 */ /* 0x184fe40000001200 */
[----:B------:R-:W-:-:S05]  /*0c30*/  SHF.R.U32.HI R5, RZ, R13, R0 ;  /* 0x0000000dff057219 */ /* 0x000fca0000011600 */
[----:B------:R-:W2:Y:S01]  /*0c40*/  LDC R26, c[0x0][0x638] ;  /* 0x00018e00ff1a7b82 */ /* 0x000ea20000000800 */
[-CC-:B---3--:R-:W-:Y:S02]  /*0c50*/  SHF.R.U64 R20, R29, R14.reuse, R5.reuse ;  /* 0x0000000e1d147219 */ /* 0x188fe40000001205 */
[-C--:B------:R-:W-:Y:S02]  /*0c60*/  SHF.L.U32 R0, R9, R14.reuse, RZ ;  /* 0x0000000e09007219 */ /* 0x080fe400000006ff */
[----:B------:R-:W-:Y:S01]  /*0c70*/  SHF.R.U32.HI R5, RZ, R14, R5 ;  /* 0x0000000eff057219 */ /* 0x000fe20000011605 */
[----:B------:R-:W-:Y:S01]  /*0c80*/  IMAD.MOV.U32 R4, RZ, RZ, R20 ;  /* 0x000000ffff047224 */ /* 0x000fe200078e0014 */
[----:B------:R-:W-:Y:S01]  /*0c90*/  LOP3.LUT R12, RZ, R0, RZ, 0x33, !PT ;  /* 0x00000000ff0c7212 */ /* 0x000fe200078e33ff */
[----:B------:R-:W3:Y:S01]  /*0ca0*/  LDC R27, c[0x0][0x610] ;  /* 0x00018400ff1b7b82 */ /* 0x000ee20000000800 */
[----:B------:R-:W-:Y:S05]  /*0cb0*/  @!P0 BRA `(.L_x_10) ;  /* 0x0000000000288947 */ /* 0x000fea0003800000 */
[----:B------:R-:W4:Y:S02]  /*0cc0*/  LDC R9, c[0x0][0x64c] ;  /* 0x00019300ff097b82 */ /* 0x000f240000000800 */
[----:B----4-:R-:W-:-:S05]  /*0cd0*/  IADD3 R9, P0, R20, R9, RZ ;  /* 0x0000000914097210 */ /* 0x010fca0007f1e0ff */
        /* <DEDUP_REMOVED lines=8> */
.L_x_10:
[----:B-1----:R-:W-:Y:S01]  /*0d60*/  SHF.R.U64 R4, R4, R24, R5 ;  /* 0x0000001804047219 */ /* 0x002fe20000001205 */
[----:B0-----:R-:W-:Y:S01]  /*0d70*/  VIADD R6, R21, 0xffffffff ;  /* 0xffffffff15067836 */ /* 0x001fe20000000000 */
[----:B------:R-:W-:Y:S02]  /*0d80*/  SHF.L.U32 R0, R25, R14, RZ ;  /* 0x0000000e19007219 */ /* 0x000fe400000006ff */
[----:B------:R-:W-:Y:S01]  /*0d90*/  LOP3.LUT R5, R29, R12, RZ, 0xc0, !PT ;  /* 0x0000000c1d057212 */ /* 0x000fe200078ec0ff */
[----:B------:R-:W-:Y:S01]  /*0da0*/  IMAD.MOV R7, RZ, RZ, -R4 ;  /* 0x000000ffff077224 */ /* 0x000fe200078e0a04 */
[----:B------:R-:W-:Y:S02]  /*0db0*/  SEL R3, R3, R28, !P1 ;  /* 0x0000001c03037207 */ /* 0x000fe40004800000 */
[----:B------:R-:W-:Y:S01]  /*0dc0*/  LOP3.LUT R6, R15, R6, RZ, 0xc0, !PT ;  /* 0x000000060f067212 */ /* 0x000fe200078ec0ff */
[----:B------:R-:W-:Y:S02]  /*0dd0*/  IMAD R4, R0, R4, R5 ;  /* 0x0000000400047224 */ /* 0x000fe400078e0205 */
[----:B--2---:R-:W-:-:S02]  /*0de0*/  IMAD R0, R7, R26, R20 ;  /* 0x0000001a07007224 */ /* 0x004fc400078e0214 */
[----:B---3--:R-:W-:Y:S02]  /*0df0*/  IMAD R3, R4, R27, R3 ;  /* 0x0000001b04037224 */ /* 0x008fe400078e0203 */
[----:B------:R-:W-:Y:S02]  /*0e00*/  IMAD.MOV.U32 R5, RZ, RZ, 0x1 ;  /* 0x00000001ff057424 */ /* 0x000fe400078e00ff */
[----:B------:R-:W-:-:S03]  /*0e10*/  IMAD R4, R0, R21, R6 ;  /* 0x0000001500047224 */ /* 0x000fc600078e0206 */
[----:B------:R-:W-:Y:S02]  /*0e20*/  PRMT R0, R5, 0x7610, R0 ;  /* 0x0000761005007816 */ /* 0x000fe40000000000 */
[----:B------:R-:W-:Y:S02]  /*0e30*/  SEL R100, R4, R3, !P1 ;  /* 0x0000000304647207 */ /* 0x000fe40004800000 */
[----:B------:R-:W-:-:S07]  /*0e40*/  SEL R101, R3, R4, !P1 ;  /* 0x0000000403657207 */ /* 0x000fce0004800000 */
.L_x_8:
[----:B------:R-:W-:-:S08]  /*0e50*/  NOP ;  /* 0x0000000000007918 */ /* 0x000fd00000000000 */
[----:B------:R-:W0:Y:S02]  /*0e60*/  USETMAXREG.TRY_ALLOC.CTAPOOL UP0, 0xe8 ;  /* 0x000000e8000079c8 */ /* 0x000e240008000600 */
[----:B0-----:R-:W-:-:S13]  /*0e70*/  PLOP3.LUT P0, PT, PT, PT, UP0, 0x80, 0x0 ;  /* 0x000000000000781c */ /* 0x001fda0003f0f008 */
[----:B------:R-:W-:Y:S05]  /*0e80*/  @!P0 BRA `(.L_x_8) ;  /* 0xfffffffc00f08947 */ /* 0x000fea000383ffff */
[----:B------:R-:W-:Y:S01]  /*0e90*/  ULDC.64 UR4, c[0x0][0x598] ;  /* 0x0001660000047ab9 */ /* 0x000fe20000000a00 */
[----:B------:R-:W-:Y:S01]  /*0ea0*/  ULDC.64 UR36, c[0x0][0x208] ;  /* 0x0000820000247ab9 */ /* 0x000fe20000000a00 */
[----:B------:R-:W-:-:S04]  /*0eb0*/  ISETP.NE.U32.AND P0, PT, RZ, UR4, PT ;  /* 0x00000004ff007c0c */ /* 0x000fc8000bf05070 */
[----:B------:R-:W-:-:S13]  /*0ec0*/  ISETP.NE.AND.EX P0, PT, RZ, UR5, PT, P0 ;  /* 0x00000005ff007c0c */ /* 0x000fda000bf05300 */
[----:B------:R-:W-:Y:S05]  /*0ed0*/  @!P0 BRA `(.L_x_11) ;  /* 0x00000000001c8947 */ /* 0x000fea0003800000 */
[----:B------:R-:W0:Y:S02]  /*0ee0*/  LDC.64 R4, c[0x0][0x598] ;  /* 0x00016600ff047b82 */ /* 0x000e240000000a00 */
[----:B0-----:R-:W2:Y:S02]  /*0ef0*/  LDG.E.64 R4, desc[UR36][R4.64] ;  /* 0x0000002404047981 */ /* 0x001ea4000c1e1b00 */
[----:B--2---:R-:W-:-:S04]  /*0f00*/  ISETP.NE.U32.AND P0, PT, R4, RZ, PT ;  /* 0x000000ff0400720c */ /* 0x004fc80003f05070 */
[----:B------:R-:W-:-:S13]  /*0f10*/  ISETP.NE.AND.EX P0, PT, R5, RZ, PT, P0 ;  /* 0x000000ff0500720c */ /* 0x000fda0003f05300 */
[----:B------:R-:W-:Y:S05]  /*0f20*/  @!P0 BRA `(.L_x_11) ;  /* 0x0000000000088947 */ /* 0x000fea0003800000 */
[----:B------:R0:W5:Y:S01]  /*0f30*/  LD.E R88, desc[UR36][R4.64] ;  /* 0x0000002404587980 */ /* 0x000162000c101900 */
[----:B------:R-:W-:Y:S05]  /*0f40*/  BRA `(.L_x_12) ;  /* 0x0000000000247947 */ /* 0x000fea0003800000 */
.L_x_11:
[----:B------:R-:W-:Y:S02]  /*0f50*/  ULDC.64 UR4, c[0x0][0x588] ;  /* 0x0001620000047ab9 */ /* 0x000fe40000000a00 */
[----:B------:R-:W-:-:S04]  /*0f60*/  ISETP.NE.U32.AND P0, PT, RZ, UR4, PT ;  /* 0x00000004ff007c0c */ /* 0x000fc8000bf05070 */
[----:B------:R-:W-:-:S13]  /*0f70*/  ISETP.NE.AND.EX P0, PT, RZ, UR5, PT, P0 ;  /* 0x00000005ff007c0c */ /* 0x000fda000bf05300 */
[----:B------:R-:W-:Y:S05]  /*0f80*/  @!P0 BRA `(.L_x_13) ;  /* 0x00000000000c8947 */ /* 0x000fea0003800000 */
[----:B------:R-:W0:Y:S02]  /*0f90*/  LDC.64 R88, c[0x0][0x588] ;  /* 0x00016200ff587b82 */ /* 0x000e240000000a00 */
[----:B0-----:R1:W5:Y:S01]  /*0fa0*/  LDG.E R88, desc[UR36][R88.64] ;  /* 0x0000002458587981 */ /* 0x001362000c1e1900 */
[----:B------:R-:W-:Y:S05]  /*0fb0*/  BRA `(.L_x_12) ;  /* 0x0000000000087947 */ /* 0x000fea0003800000 */
.L_x_13:
[----:B------:R-:W-:Y:S02]  /*0fc0*/  ULDC UR4, c[0x0][0x580] ;  /* 0x0001600000047ab9 */ /* 0x000fe40000000800 */
[----:B------:R-:W-:-:S07]  /*0fd0*/  IMAD.U32 R88, RZ, RZ, UR4 ;  /* 0x00000004ff587e24 */ /* 0x000fce000f8e00ff */
.L_x_12:
[----:B------:R-:W-:Y:S02]  /*0fe0*/  ULDC.64 UR4, c[0x0][0x5a0] ;  /* 0x0001680000047ab9 */ /* 0x000fe40000000a00 */
[----:B------:R-:W-:-:S04]  /*0ff0*/  ISETP.NE.U32.AND P0, PT, RZ, UR4, PT ;  /* 0x00000004ff007c0c */ /* 0x000fc8000bf05070 */
[----:B------:R-:W-:-:S13]  /*1000*/  ISETP.NE.AND.EX P0, PT, RZ, UR5, PT, P0 ;  /* 0x00000005ff007c0c */ /* 0x000fda000bf05300 */
[----:B------:R-:W-:Y:S05]  /*1010*/  @!P0 BRA `(.L_x_14) ;  /* 0x00000000001c8947 */ /* 0x000fea0003800000 */
[----:B0-----:R-:W0:Y:S02]  /*1020*/  LDC.64 R4, c[0x0][0x5a0] ;  /* 0x00016800ff047b82 */ /* 0x001e240000000a00 */
[----:B0-----:R-:W2:Y:S02]  /*1030*/  LDG.E.64 R4, desc[UR36][R4.64] ;  /* 0x0000002404047981 */ /* 0x001ea4000c1e1b00 */
[----:B--2---:R-:W-:-:S04]  /*1040*/  ISETP.NE.U32.AND P0, PT, R4, RZ, PT ;  /* 0x000000ff0400720c */ /* 0x004fc80003f05070 */
[----:B------:R-:W-:-:S13]  /*1050*/  ISETP.NE.AND.EX P0, PT, R5, RZ, PT, P0 ;  /* 0x000000ff0500720c */ /* 0x000fda0003f05300 */
[----:B------:R-:W-:Y:S05]  /*1060*/  @!P0 BRA `(.L_x_14) ;  /* 0x0000000000088947 */ /* 0x000fea0003800000 */
[----:B-1----:R0:W5:Y:S01]  /*1070*/  LD.E R89, desc[UR36][R4.64] ;  /* 0x0000002404597980 */ /* 0x002162000c101900 */
[----:B------:R-:W-:Y:S05]  /*1080*/  BRA `(.L_x_15) ;  /* 0x0000000000247947 */ /* 0x000fea0003800000 */
.L_x_14:
[----:B------:R-:W-:Y:S02]  /*1090*/  ULDC.64 UR4, c[0x0][0x590] ;  /* 0x0001640000047ab9 */ /* 0x000fe40000000a00 */
[----:B------:R-:W-:-:S04]  /*10a0*/  ISETP.NE.U32.AND P0, PT, RZ, UR4, PT ;  /* 0x00000004ff007c0c */ /* 0x000fc8000bf05070 */
[----:B------:R-:W-:-:S13]  /*10b0*/  ISETP.NE.AND.EX P0, PT, RZ, UR5, PT, P0 ;  /* 0x00000005ff007c0c */ /* 0x000fda000bf05300 */
[----:B------:R-:W-:Y:S05]  /*10c0*/  @!P0 BRA `(.L_x_16) ;  /* 0x00000000000c8947 */ /* 0x000fea0003800000 */
[----:B0-----:R-:W1:Y:S02]  /*10d0*/  LDC.64 R4, c[0x0][0x590] ;  /* 0x00016400ff047b82 */ /* 0x001e640000000a00 */
[----:B-1----:R1:W5:Y:S01]  /*10e0*/  LDG.E R89, desc[UR36][R4.64] ;  /* 0x0000002404597981 */ /* 0x002362000c1e1900 */
[----:B------:R-:W-:Y:S05]  /*10f0*/  BRA `(.L_x_15) ;  /* 0x0000000000087947 */ /* 0x000fea0003800000 */
.L_x_16:
[----:B------:R-:W-:Y:S02]  /*1100*/  ULDC UR4, c[0x0][0x584] ;  /* 0x0001610000047ab9 */ /* 0x000fe40000000800 */
[----:B-1----:R-:W-:-:S07]  /*1110*/  IMAD.U32 R89, RZ, RZ, UR4 ;  /* 0x00000004ff597e24 */ /* 0x002fce000f8e00ff */
.L_x_15:
[----:B------:R-:W-:-:S13]  /*1120*/  LOP3.LUT P0, RZ, R0, 0xff, RZ, 0xc0, !PT ;  /* 0x000000ff00ff7812 */ /* 0x000fda000780c0ff */
[----:B------:R-:W-:Y:S05]  /*1130*/  @!P0 EXIT ;  /* 0x000000000000894d */ /* 0x000fea0003800000 */
[----:B------:R-:W2:Y:S01]  /*1140*/  LDC R92, c[0x0][0x658] ;  /* 0x00019600ff5c7b82 */ /* 0x000ea20000000800 */
[----:B------:R-:W-:Y:S01]  /*1150*/  ULDC.64 UR6, c[0x0][0x288] ;  /* 0x0000a20000067ab9 */ /* 0x000fe20000000a00 */
[----:B------:R-:W-:Y:S01]  /*1160*/  LOP3.LUT R10, R10, 0x1, RZ, 0xc0, !PT ;  /* 0x000000010a0a7812 */ /* 0x000fe200078ec0ff */
[----:B------:R-:W-:Y:S01]  /*1170*/  UIADD3 UR4, UR7, 0x3f, URZ ;  /* 0x0000003f07047890 */ /* 0x000fe2000fffe03f */
[----:B------:R-:W-:Y:S01]  /*1180*/  SHF.R.U32.HI R0, RZ, 0x2, R94 ;  /* 0x00000002ff007819 */ /* 0x000fe2000001165e */
[----:B01----:R-:W-:Y:S01]  /*1190*/  IMAD.MOV.U32 R5, RZ, RZ, -0x1 ;  /* 0xffffffffff057424 */ /* 0x003fe200078e00ff */
[----:B------:R-:W-:Y:S01]  /*11a0*/  SHF.R.U32.HI R11, RZ, 0x1, R11 ;  /* 0x00000001ff0b7819 */ /* 0x000fe2000001160b */
[----:B------:R-:W-:Y:S01]  /*11b0*/  USHF.R.S32.HI UR5, URZ, 0x1f, UR4 ;  /* 0x0000001f3f057899 */ /* 0x000fe20008011404 */
[----:B------:R-:W0:Y:S01]  /*11c0*/  LDC.64 R90, c[0x0][0x5c8] ;  /* 0x00017200ff5a7b82 */ /* 0x000e220000000a00 */
[----:B------:R-:W-:Y:S01]  /*11d0*/  IMAD.SHL.U32 R3, R10, 0x40, RZ ;  /* 0x000000400a037824 */ /* 0x000fe200078e00ff */
[----:B------:R-:W-:Y:S01]  /*11e0*/  LOP3.LUT R0, R0, 0x7, RZ, 0xc0, !PT ;  /* 0x0000000700007812 */ /* 0x000fe200078ec0ff */
[----:B------:R-:W-:Y:S01]  /*11f0*/  ULEA.HI UR5, UR5, UR4, URZ, 0x6 ;  /* 0x0000000405057291 */ /* 0x000fe2000f8f303f */
[----:B------:R-:W-:Y:S01]  /*1200*/  LOP3.LUT R11, R11, 0x30, RZ, 0xc0, !PT ;  /* 0x000000300b0b7812 */ /* 0x000fe200078ec0ff */
[----:B------:R-:W-:Y:S01]  /*1210*/  IMAD.MOV.U32 R7, RZ, RZ, 0x1 ;  /* 0x00000001ff077424 */ /* 0x000fe200078e00ff */
[--C-:B------:R-:W-:Y:S01]  /*1220*/  LOP3.LUT R22, R3, 0x40, R0.reuse, 0xe2, !PT ;  /* 0x0000004003167812 */ /* 0x100fe200078ee200 */
[----:B------:R-:W-:Y:S01]  /*1230*/  USHF.R.S32.HI UR43, URZ, 0x6, UR5 ;  /* 0x000000063f2b7899 */ /* 0x000fe20008011405 */
[----:B------:R-:W1:Y:S01]  /*1240*/  LDC R96, c[0x0][0x600] ;  /* 0x00018000ff607b82 */ /* 0x000e620000000800 */
[-C--:B------:R-:W-:Y:S01]  /*1250*/  IADD3 R3, RZ, -R11.reuse, -R0 ;  /* 0x8000000bff037210 */ /* 0x080fe20007ffe800 */
[----:B------:R-:W-:Y:S01]  /*1260*/  IMAD.U32 R4, RZ, RZ, UR6 ;  /* 0x00000006ff047e24 */ /* 0x000fe2000f8e00ff */
[C---:B------:R-:W-:Y:S01]  /*1270*/  LOP3.LUT R93, R94.reuse, 0x3, RZ, 0xc0, !PT ;  /* 0x000000035e5d7812 */ /* 0x040fe200078ec0ff */
[----:B------:R-:W-:Y:S01]  /*1280*/  UISETP.LT.AND UP0, UPT, UR43, 0x1, UPT ;  /* 0x000000012b00788c */ /* 0x000fe2000bf01270 */
[----:B------:R-:W-:Y:S01]  /*1290*/  LOP3.LUT R95, R94, 0x80, RZ, 0xc0, !PT ;  /* 0x000000805e5f7812 */ /* 0x000fe200078ec0ff */
[----:B------:R-:W-:Y:S01]  /*12a0*/  IMAD R3, R10, -0x40, R3 ;  /* 0xffffffc00a037824 */ /* 0x000fe200078e0203 */
[----:B------:R-:W-:Y:S01]  /*12b0*/  ULDC UR4, c[0x0][0x284] ;  /* 0x0000a10000047ab9 */ /* 0x000fe20000000800 */
[-C--:B--2---:R-:W-:Y:S01]  /*12c0*/  SHF.L.U32 R5, R5, R92.reuse, RZ ;  /* 0x0000005c05057219 */ /* 0x084fe200000006ff */
[----:B------:R-:W-:Y:S01]  /*12d0*/  USEL UR44, UR43, 0x1, UP0 ;  /* 0x000000012b2c7887 */ /* 0x000fe20008000000 */
[----:B------:R-:W-:Y:S01]  /*12e0*/  IMAD R93, R93, -0x2, R4 ;  /* 0xfffffffe5d5d7824 */ /* 0x000fe200078e0204 */
[----:B------:R-:W-:Y:S01]  /*12f0*/  LOP3.LUT R22, R22, R11, RZ, 0xfc, !PT ;  /* 0x0000000b16167212 */ /* 0x000fe200078efcff */
[----:B------:R-:W-:Y:S01]  /*1300*/  IMAD.SHL.U32 R94, R94, 0x2, RZ ;  /* 0x000000025e5e7824 */ /* 0x000fe200078e00ff */
[----:B------:R-:W-:Y:S01]  /*1310*/  SHF.L.U32 R92, R7, R92, RZ ;  /* 0x0000005c075c7219 */ /* 0x000fe200000006ff */
[----:B------:R-:W-:Y:S01]  /*1320*/  VIADD R98, R3, UR4 ;  /* 0x0000000403627c36 */ /* 0x000fe20008000000 */
[----:B------:R-:W-:Y:S01]  /*1330*/  LOP3.LUT R103, R18, 0x1, RZ, 0xfc, !PT ;  /* 0x0000000112677812 */ /* 0x000fe200078efcff */
[----:B------:R-:W-:Y:S01]  /*1340*/  IMAD.MOV.U32 R23, RZ, RZ, RZ ;  /* 0x000000ffff177224 */ /* 0x000fe200078e00ff */
[C---:B0-----:R-:W-:Y:S01]  /*1350*/  SHF.L.U64.HI R91, R90.reuse, 0x3, R91 ;  /* 0x000000035a5b7819 */ /* 0x041fe2000001025b */
[----:B------:R-:W-:Y:S01]  /*1360*/  IMAD.SHL.U32 R90, R90, 0x8, RZ ;  /* 0x000000085a5a7824 */ /* 0x000fe200078e00ff */
[----:B------:R-:W-:Y:S01]  /*1370*/  SHF.R.U32.HI R95, RZ, 0x7, R95 ;  /* 0x00000007ff5f7819 */ /* 0x000fe2000001165f */
[----:B------:R-:W-:Y:S01]  /*1380*/  UIADD3 UR44, UR43, -UR44, URZ ;  /* 0x8000002c2b2c7290 */ /* 0x000fe2000fffe03f */
[----:B------:R-:W-:Y:S01]  /*1390*/  LOP3.LUT R97, RZ, R5, RZ, 0x33, !PT ;  /* 0x00000005ff617212 */ /* 0x000fe200078e33ff */
[----:B------:R-:W-:Y:S01]  /*13a0*/  UMOV UR40, URZ ;  /* 0x0000003f00287c82 */ /* 0x000fe20008000000 */
[----:B------:R-:W-:Y:S01]  /*13b0*/  UMOV UR42, URZ ;  /* 0x0000003f002a7c82 */ /* 0x000fe20008000000 */
[----:B-1----:R-:W-:-:S08]  /*13c0*/  VIADD R96, R96, 0xffffffff ;  /* 0xffffffff60607836 */ /* 0x002fd00000000000 */
.L_x_162:
[----:B0-----:R-:W0:Y:S01]  /*13d0*/  SHFL.IDX PT, R0, R95, RZ, 0x1f ;  /* 0x00001fff5f007589 */ /* 0x001e2200000e0000 */
[----:B-1----:R-:W1:Y:S01]  /*13e0*/  S2UR UR7, SR_CgaCtaId ;  /* 0x00000000000779c3 */ /* 0x002e620000008800 */
[----:B------:R-:W-:Y:S01]  /*13f0*/  UMOV UR6, 0x400 ;  /* 0x0000040000067882 */ /* 0x000fe20000000000 */
[----:B0-----:R-:W-:Y:S01]  /*1400*/  R2UR UR4, R0 ;  /* 0x00000000000472ca */ /* 0x001fe200000e0000 */
[----:B-1----:R-:W-:-:S12]  /*1410*/  ULEA UR6, UR7, UR6, 0x18 ;  /* 0x0000000607067291 */ /* 0x002fd8000f8ec03f */
[----:B------:R-:W-:-:S04]  /*1420*/  ULEA.HI UR5, UR4, UR4, URZ, 0x1 ;  /* 0x0000000404057291 */ /* 0x000fc8000f8f083f */
[----:B------:R-:W-:-:S04]  /*1430*/  ULOP3.LUT UR5, UR5, 0x7fffe, URZ, 0xc0, !UPT ;  /* 0x0007fffe05057892 */ /* 0x000fc8000f8ec03f */
[----:B------:R-:W-:-:S03]  /*1440*/  UIADD3 UR5, UR4, -UR5, URZ ;  /* 0x8000000504057290 */ /* 0x000fc6000fffe03f */
[----:B------:R-:W-:Y:S01]  /*1450*/  ULDC UR4, c[0x0][0x28c] ;  /* 0x0000a30000047ab9 */ /* 0x000fe20000000800 */
[----:B------:R-:W-:Y:S01]  /*1460*/  ULEA UR5, UR5, UR6, 0xd ;  /* 0x0000000605057291 */ /* 0x000fe2000f8e683f */
[----:B------:R-:W-:-:S03]  /*1470*/  ISETP.LT.AND P0, PT, RZ, UR4, PT ;  /* 0x00000004ff007c0c */ /* 0x000fc6000bf01270 */
[----:B------:R-:W-:-:S04]  /*1480*/  UIADD3 UR5, UR5, 0x100, URZ ;  /* 0x0000010005057890 */ /* 0x000fc8000fffe03f */
[----:B------:R-:W-:-:S04]  /*1490*/  USHF.R.U32.HI UR5, URZ, 0x4, UR5 ;  /* 0x000000043f057899 */ /* 0x000fc80008011605 */
[----:B------:R-:W-:Y:S02]  /*14a0*/  ULOP3.LUT UR45, UR5, 0x3fff, URZ, 0xc0, !UPT ;  /* 0x00003fff052d7892 */ /* 0x000fe4000f8ec03f */
[----:B--2345:R-:W-:Y:S10]  /*14b0*/  @P0 BRA `(.L_x_17) ;  /* 0x0000000000400947 */ /* 0x03cff40003800000 */
[----:B------:R-:W-:Y:S01]  /*14c0*/  MOV R0, 0x0 ;  /* 0x0000000000007802 */ /* 0x000fe20000000f00 */
[----:B------:R-:W-:Y:S01]  /*14d0*/  ULDC.64 UR4, c[0x4][0x68] ;  /* 0x01001a0000047ab9 */ /* 0x000fe20000000a00 */
[----:B------:R-:W-:Y:S01]  /*14e0*/  ULDC.64 UR6, c[0x4][0x8] ;  /* 0x0100020000067ab9 */ /* 0x000fe20000000a00 */
[----:B------:R-:W-:Y:S01]  /*14f0*/  IMAD.U32 R4, RZ, RZ, UR4 ;  /* 0x00000004ff047e24 */ /* 0x000fe2000f8e00ff */
[----:B------:R0:W1:Y:S01]  /*1500*/  LDC.64 R14, c[0x4][R0] ;  /* 0x01000000000e7b82 */ /* 0x0000620000000a00 */
[----:B------:R-:W-:Y:S01]  /*1510*/  IMAD.U32 R5, RZ, RZ, UR5 ;  /* 0x00000005ff057e24 */ /* 0x000fe2000f8e00ff */
[----:B------:R-:W-:Y:S01]  /*1520*/  ULDC.64 UR4, c[0x4][0x70] ;  /* 0x01001c0000047ab9 */ /* 0x000fe20000000a00 */
[----:B------:R-:W-:Y:S02]  /*1530*/  IMAD.U32 R10, RZ, RZ, UR6 ;  /* 0x00000006ff0a7e24 */ /* 0x000fe4000f8e00ff */
[----:B------:R-:W-:Y:S02]  /*1540*/  IMAD.U32 R6, RZ, RZ, UR4 ;  /* 0x00000004ff067e24 */ /* 0x000fe4000f8e00ff */
[----:B------:R-:W-:-:S02]  /*1550*/  IMAD.U32 R7, RZ, RZ, UR5 ;  /* 0x00000005ff077e24 */ /* 0x000fc4000f8e00ff */
[----:B------:R-:W-:Y:S02]  /*1560*/  IMAD.U32 R11, RZ, RZ, UR7 ;  /* 0x00000007ff0b7e24 */ /* 0x000fe4000f8e00ff */
[----:B------:R-:W-:Y:S02]  /*1570*/  IMAD.MOV.U32 R8, RZ, RZ, 0x1e1 ;  /* 0x000001e1ff087424 */ /* 0x000fe400078e00ff */
[----:B------:R-:W-:Y:S02]  /*1580*/  IMAD.MOV.U32 R12, RZ, RZ, 0x1 ;  /* 0x00000001ff0c7424 */ /* 0x000fe400078e00ff */
[----:B0-----:R-:W-:-:S07]  /*1590*/  IMAD.MOV.U32 R13, RZ, RZ, RZ ;  /* 0x000000ffff0d7224 */ /* 0x001fce00078e00ff */
[----:B------:R-:W-:-:S07]  /*15a0*/  LEPC R20, `(.L_x_17) ;  /* 0x000000001014794e */ /* 0x000fce0000000000 */
[----:B-1---5:R-:W-:Y:S05]  /*15b0*/  CALL.ABS.NOINC R14 ;  /* 0x000000000e007343 */ /* 0x022fea0003c00000 */
.L_x_17:
[----:B------:R-:W-:-:S13]  /*15c0*/  ISETP.NE.AND P0, PT, R103, 0x3, PT ;  /* 0x000000036700780c */ /* 0x000fda0003f05270 */
[----:B------:R-:W-:Y:S05]  /*15d0*/  @!P0 BRA `(.L_x_18) ;  /* 0x0000000000048947 */ /* 0x000fea0003800000 */
[----:B------:R-:W-:Y:S01]  /*15e0*/  BPT.TRAP 0x1 ;  /* 0x000000040000795c */ /* 0x000fe20000300000 */
.L_x_18:
[----:B------:R-:W0:Y:S01]  /*15f0*/  S2UR UR5, SR_CgaCtaId ;  /* 0x00000000000579c3 */ /* 0x000e220000008800 */
[----:B------:R-:W-:Y:S01]  /*1600*/  UMOV UR4, 0x400 ;  /* 0x0000040000047882 */ /* 0x000fe20000000000 */
[----:B------:R-:W-:Y:S02]  /*1610*/  IMAD.U32 R0, RZ, RZ, UR40 ;  /* 0x00000028ff007e24 */ /* 0x000fe4000f8e00ff */
[----:B------:R-:W-:-:S03]  /*1620*/  IMAD.U32 R3, RZ, RZ, UR42 ;  /* 0x0000002aff037e24 */ /* 0x000fc6000f8e00ff */
[----:B------:R-:W-:Y:S01]  /*1630*/  SHF.L.U32 R0, R0, 0x1f, RZ ;  /* 0x0000001f00007819 */ /* 0x000fe200000006ff */
[----:B0-----:R-:W-:-:S06]  /*1640*/  ULEA UR4, UR5, UR4, 0x18 ;  /* 0x0000000405047291 */ /* 0x001fcc000f8ec03f */
[----:B------:R-:W-:-:S04]  /*1650*/  IMAD.U32 R6, RZ, RZ, UR4 ;  /* 0x00000004ff067e24 */ /* 0x000fc8000f8e00ff */
[----:B------:R-:W-:-:S04]  /*1660*/  IMAD R3, R3, 0x8, R6 ;  /* 0x0000000803037824 */ /* 0x000fc800078e0206 */
[----:B------:R0:W1:Y:S01]  /*1670*/  SYNCS.PHASECHK.TRANS64.TRYWAIT P1, [R3+URZ], R0 ;  /* 0x00000000030075a7 */ /* 0x000062000802017f */
[----:B------:R-:W-:Y:S05]  /*1680*/  @!P0 BRA `(.L_x_19) ;  /* 0x0000000000048947 */ /* 0x000fea0003800000 */
[----:B------:R-:W-:Y:S01]  /*1690*/  BPT.TRAP 0x1 ;  /* 0x000000040000795c */ /* 0x000fe20000300000 */
.L_x_19:
[----:B------:R-:W-:-:S05]  /*16a0*/  IMAD.U32 R4, RZ, RZ, UR44 ;  /* 0x0000002cff047e24 */ /* 0x000fca000f8e00ff */
[----:B------:R-:W-:Y:S01]  /*16b0*/  ISETP.GE.AND P2, PT, R4, 0x1, PT ;  /* 0x000000010400780c */ /* 0x000fe20003f46270 */
[----:B-1----:R-:W-:-:S12]  /*16c0*/  @P1 BRA `(.L_x_20) ;  /* 0x0000000000081947 */ /* 0x002fd80003800000 */
[----:B------:R-:W1:Y:S02]  /*16d0*/  SYNCS.PHASECHK.TRANS64.TRYWAIT P1, [R3+URZ], R0 ;  /* 0x00000000030075a7 */ /* 0x000e64000802017f */
[----:B-1----:R-:W-:Y:S05]  /*16e0*/  @!P1 BRA `(.L_x_21) ;  /* 0x00000064004c9947 */ /* 0x002fea0003800000 */
.L_x_20:
[----:B------:R-:W-:Y:S05]  /*16f0*/  WARPSYNC.ALL ;  /* 0x0000000000007948 */ /* 0x000fea0003800000 */
[----:B------:R-:W-:Y:S01]  /*1700*/  R2UR UR4, R6 ;  /* 0x00000000060472ca */ /* 0x000fe200000e0000 */
[----:B------:R-:W-:Y:S01]  /*1710*/  ULEA UR5, UR42, UR45, 0xa ;  /* 0x0000002d2a057291 */ /* 0x000fe2000f8e503f */
[----:B------:R-:W-:Y:S01]  /*1720*/  WARPGROUP.ARRIVE ;  /* 0x00000000000079c5 */ /* 0x000fe20000000000 */
[----:B------:R-:W-:Y:S01]  /*1730*/  UMOV UR9, 0x40000040 ;  /* 0x4000004000097882 */ /* 0x000fe20000000000 */
[----:B------:R-:W-:-:S04]  /*1740*/  UMOV UR11, 0x40000040 ;  /* 0x40000040000b7882 */ /* 0x000fc80000000000 */
[----:B------:R-:W-:-:S05]  /*1750*/  UMOV UR8, UR5 ;  /* 0x0000000500087c82 */ /* 0x000fca0008000000 */
[----:B------:R-:W-:-:S04]  /*1760*/  UIADD3 UR4, UR4, 0x8100, URZ ;  /* 0x0000810004047890 */ /* 0x000fc8000fffe03f */
[----:B------:R-:W-:-:S04]  /*1770*/  USHF.R.U32.HI UR4, URZ, 0x4, UR4 ;  /* 0x000000043f047899 */ /* 0x000fc80008011604 */
[----:B------:R-:W-:-:S04]  /*1780*/  ULOP3.LUT UR4, UR4, 0x3fff, URZ, 0xc0, !UPT ;  /* 0x00003fff04047892 */ /* 0x000fc8000f8ec03f */
[----:B------:R-:W-:-:S04]  /*1790*/  ULOP3.LUT UR4, UR4, 0x2000000, URZ, 0xfc, !UPT ;  /* 0x0200000004047892 */ /* 0x000fc8000f8efc3f */
[----:B------:R-:W-:-:S07]  /*17a0*/  ULEA UR6, UR42, UR4, 0xa ;  /* 0x000000042a067291 */ /* 0x000fce000f8e503f */
[----:B------:R-:W-:Y:S02]  /*17b0*/  UMOV UR10, UR6 ;  /* 0x00000006000a7c82 */ /* 0x000fe40008000000 */
[----:B------:R-:W-:Y:S01]  /*17c0*/  HGMMA.64x128x16.F32 R24, gdesc[UR8].tnspA.tnspB, RZ, !UPT, gsb0 ;  /* 0x61e00000081879f0 */ /* 0x000fe2000c0008ff */
[----:B------:R-:W-:Y:S02]  /*17d0*/  UIADD3 UR8, UR5, 0x80, URZ ;  /* 0x0000008005087890 */ /* 0x000fe4000fffe03f */
[----:B------:R-:W-:Y:S01]  /*17e0*/  UIADD3 UR10, UR6, 0x80, URZ ;  /* 0x00000080060a7890 */ /* 0x000fe2000fffe03f */
[----:B------:R-:W-:Y:S01]  /*17f0*/  UMOV UR9, 0x40000040 ;  /* 0x4000004000097882 */ /* 0x000fe20000000000 */
[----:B------:R-:W-:Y:S01]  /*1800*/  UMOV UR11, 0x40000040 ;  /* 0x40000040000b7882 */ /* 0x000fe20000000000 */
[----:B------:R-:W-:Y:S02]  /*1810*/  WARPGROUP.DEPBAR.LE gsb0, 0x0 ;  /* 0x00008000000079c5 */ /* 0x000fe40000010000 */
[----:B------:R-:W-:-:S06]  /*1820*/  WARPGROUP.ARRIVE ;  /* 0x00000000000079c5 */ /* 0x000fcc0000000000 */
[----:B------:R-:W-:Y:S01]  /*1830*/  HGMMA.64x128x16.F32 R24, gdesc[UR8].tnspA.tnspB, R24, gsb0 ;  /* 0x61e00000081879f0 */ /* 0x000fe20008000818 */
        /* <DEDUP_REMOVED lines=13> */
[----:B------:R-:W-:Y:S03]  /*1910*/  HGMMA.64x128x16.F32 R24, gdesc[UR8].tnspA.tnspB, R24, gsb0 ;  /* 0x61e00000081879f0 */ /* 0x000fe60008000818 */
[----:B------:R-:W-:Y:S02]  /*1920*/  WARPGROUP.DEPBAR.LE gsb0, 0x0 ;  /* 0x00008000000079c5 */ /* 0x000fe40000010000 */
[----:B------:R-:W-:Y:S05]  /*1930*/  @!P2 BRA `(.L_x_22) ;  /* 0x000000040028a947 */ /* 0x000fea0003800000 */
[----:B------:R-:W-:Y:S01]  /*1940*/  UIADD3 UR5, UR42, 0x1, URZ ;  /* 0x000000012a057890 */ /* 0x000fe2000fffe03f */
[----:B01----:R-:W-:Y:S02]  /*1950*/  IMAD.U32 R0, RZ, RZ, UR44 ;  /* 0x0000002cff007e24 */ /* 0x003fe4000f8e00ff */
[----:B------:R-:W-:Y:S01]  /*1960*/  IMAD.U32 R3, RZ, RZ, UR42 ;  /* 0x0000002aff037e24 */ /* 0x000fe2000f8e00ff */
[----:B------:R-:W-:-:S04]  /*1970*/  UISETP.NE.AND UP0, UPT, UR5, 0x2, UPT ;  /* 0x000000020500788c */ /* 0x000fc8000bf05270 */
[----:B------:R-:W-:Y:S02]  /*1980*/  USEL UR6, URZ, 0x1, UP0 ;  /* 0x000000013f067887 */ /* 0x000fe40008000000 */
[----:B------:R-:W-:Y:S02]  /*1990*/  USEL UR5, UR5, URZ, UP0 ;  /* 0x0000003f05057287 */ /* 0x000fe40008000000 */
[----:B------:R-:W-:-:S06]  /*19a0*/  ULOP3.LUT UR6, UR40, UR6, URZ, 0x3c, !UPT ;  /* 0x0000000628067292 */ /* 0x000fcc000f8e3c3f */
[----:B------:R-:W-:-:S07]  /*19b0*/  IMAD.U32 R7, RZ, RZ, UR6 ;  /* 0x00000006ff077e24 */ /* 0x000fce000f8e00ff */
.L_x_29:
[----:B------:R-:W-:Y:S05]  /*19c0*/  @!P0 BRA `(.L_x_23) ;  /* 0x0000000000048947 */ /* 0x000fea0003800000 */
[----:B------:R-:W-:Y:S01]  /*19d0*/  BPT.TRAP 0x1 ;  /* 0x000000040000795c */ /* 0x000fe20000300000 */
.L_x_23:
[----:B------:R-:W0:Y:S01]  /*19e0*/  S2UR UR7, SR_CgaCtaId ;  /* 0x00000000000779c3 */ /* 0x000e220000008800 */
[----:B------:R-:W-:Y:S01]  /*19f0*/  UMOV UR6, 0x400 ;  /* 0x0000040000067882 */ /* 0x000fe20000000000 */
[----:B------:R-:W-:Y:S01]  /*1a00*/  IMAD.U32 R5, RZ, RZ, UR5 ;  /* 0x00000005ff057e24 */ /* 0x000fe2000f8e00ff */
[----:B------:R-:W-:Y:S01]  /*1a10*/  SHF.L.U32 R4, R7, 0x1f, RZ ;  /* 0x0000001f07047819 */ /* 0x000fe200000006ff */
[----:B0-----:R-:W-:-:S06]  /*1a20*/  ULEA UR6, UR7, UR6, 0x18 ;  /* 0x0000000607067291 */ /* 0x001fcc000f8ec03f */
[----:B------:R-:W-:-:S04]  /*1a30*/  IMAD.U32 R6, RZ, RZ, UR6 ;  /* 0x00000006ff067e24 */ /* 0x000fc8000f8e00ff */
[----:B------:R-:W-:-:S04]  /*1a40*/  IMAD R5, R5, 0x8, R6 ;  /* 0x0000000805057824 */ /* 0x000fc800078e0206 */
[----:B------:R0:W1:Y:S01]  /*1a50*/  SYNCS.PHASECHK.TRANS64.TRYWAIT P1, [R5+URZ], R4 ;  /* 0x00000004050075a7 */ /* 0x000062000802017f */
[----:B------:R-:W-:Y:S05]  /*1a60*/  @!P0 BRA `(.L_x_24) ;  /* 0x0000000000048947 */ /* 0x000fea0003800000 */
[----:B------:R-:W-:Y:S01]  /*1a70*/  BPT.TRAP 0x1 ;  /* 0x000000040000795c */ /* 0x000fe20000300000 */
.L_x_24:
[----:B-1----:R-:W-:Y:S05]  /*1a80*/  @P1 BRA `(.L_x_25) ;  /* 0x0000000000081947 */ /* 0x002fea0003800000 */
[----:B------:R-:W1:Y:S02]  /*1a90*/  SYNCS.PHASECHK.TRANS64.TRYWAIT P1, [R5+URZ], R4 ;  /* 0x00000004050075a7 */ /* 0x000e64000802017f */
[----:B-1----:R-:W-:Y:S05]  /*1aa0*/  @!P1 BRA `(.L_x_26) ;  /* 0x0000006000709947 */ /* 0x002fea0003800000 */
.L_x_25:
[----:B------:R-:W-:Y:S01]  /*1ab0*/  ULEA UR6, UR5, UR45, 0xa ;  /* 0x0000002d05067291 */ /* 0x000fe2000f8e503f */
[----:B------:R-:W-:Y:S01]  /*1ac0*/  WARPGROUP.ARRIVE ;  /* 0x00000000000079c5 */ /* 0x000fe20000000000 */
[----:B------:R-:W-:Y:S01]  /*1ad0*/  ULEA UR7, UR5, UR4, 0xa ;  /* 0x0000000405077291 */ /* 0x000fe2000f8e503f */
[----:B------:R-:W-:Y:S01]  /*1ae0*/  UMOV UR9, 0x40000040 ;  /* 0x4000004000097882 */ /* 0x000fe20000000000 */
[----:B------:R-:W-:-:S03]  /*1af0*/  UMOV UR11, 0x40000040 ;  /* 0x40000040000b7882 */ /* 0x000fc60000000000 */
[----:B------:R-:W-:Y:S02]  /*1b00*/  UMOV UR8, UR6 ;  /* 0x0000000600087c82 */ /* 0x000fe40008000000 */
[----:B------:R-:W-:Y:S02]  /*1b10*/  UMOV UR10, UR7 ;  /* 0x00000007000a7c82 */ /* 0x000fe40008000000 */
[----:B------:R-:W-:Y:S01]  /*1b20*/  HGMMA.64x128x16.F32 R24, gdesc[UR8].tnspA.tnspB, R24, gsb0 ;  /* 0x61e00000081879f0 */ /* 0x000fe20008000818 */
[----:B------:R-:W-:Y:S02]  /*1b30*/  UIADD3 UR8, UR6, 0x80, URZ ;  /* 0x0000008006087890 */ /* 0x000fe4000fffe03f */
[----:B------:R-:W-:Y:S01]  /*1b40*/  UIADD3 UR10, UR7, 0x80, URZ ;  /* 0x00000080070a7890 */ /* 0x000fe2000fffe03f */
[----:B------:R-:W-:Y:S01]  /*1b50*/  UMOV UR9, 0x40000040 ;  /* 0x4000004000097882 */ /* 0x000fe20000000000 */
[----:B------:R-:W-:Y:S01]  /*1b60*/  UMOV UR11, 0x40000040 ;  /* 0x40000040000b7882 */ /* 0x000fe20000000000 */
[----:B------:R-:W-:-:S02]  /*1b70*/  WARPGROUP.DEPBAR.LE gsb0, 0x0 ;  /* 0x00008000000079c5 */ /* 0x000fc40000010000 */
        /* <DEDUP_REMOVED lines=18> */
[----:B------:R-:W-:Y:S01]  /*1ca0*/  BPT.TRAP 0x1 ;  /* 0x000000040000795c */ /* 0x000fe20000300000 */
.L_x_27:
[----:B------:R-:W-:-:S13]  /*1cb0*/  ISETP.NE.AND P1, PT, R102, RZ, PT ;  /* 0x000000ff6600720c */ /* 0x000fda0003f25270 */
[----:B01----:R-:W-:-:S04]  /*1cc0*/  @P1 IMAD R4, R3, 0x8, R6 ;  /* 0x0000000803041824 */ /* 0x003fc800078e0206 */
[----:B------:R-:W-:-:S05]  /*1cd0*/  @P1 VIADD R4, R4, 0x10 ;  /* 0x0000001004041836 */ /* 0x000fca0000000000 */
[----:B------:R-:W-:-:S04]  /*1ce0*/  @P1 PRMT R4, R19, 0x654, R4 ;  /* 0x0000065413041816 */ /* 0x000fc80000000004 */
[----:B------:R0:W-:Y:S01]  /*1cf0*/  @P1 SYNCS.ARRIVE.TRANS64.RED.A1T0 RZ, [R4+URZ], RZ ;  /* 0x000000ff04ff19a7 */ /* 0x0001e2000810043f */
[----:B------:R-:W-:-:S13]  /*1d00*/  ISETP.GT.U32.AND P1, PT, R18, 0x1, PT ;  /* 0x000000011200780c */ /* 0x000fda0003f24070 */
[----:B0-----:R-:W-:Y:S05]  /*1d10*/  @P1 BRA `(.L_x_28) ;  /* 0x0000000000041947 */ /* 0x001fea0003800000 */
[----:B------:R-:W-:Y:S01]  /*1d20*/  BPT.TRAP 0x1 ;  /* 0x000000040000795c */ /* 0x000fe20000300000 */
.L_x_28:
[----:B------:R-:W-:Y:S01]  /*1d30*/  UIADD3 UR5, UR5, 0x1, URZ ;  /* 0x0000000105057890 */ /* 0x000fe2000fffe03f */
[C---:B------:R-:W-:Y:S01]  /*1d40*/  ISETP.GT.AND P2, PT, R0.reuse, 0x1, PT ;  /* 0x000000010000780c */ /* 0x040fe20003f44270 */
[----:B------:R-:W-:Y:S02]  /*1d50*/  VIADD R3, R3, 0x1 ;  /* 0x0000000103037836 */ /* 0x000fe40000000000 */
[----:B------:R-:W-:Y:S01]  /*1d60*/  UISETP.NE.AND UP0, UPT, UR5, 0x2, UPT ;  /* 0x000000020500788c */ /* 0x000fe2000bf05270 */
[----:B------:R-:W-:Y:S02]  /*1d70*/  VIADD R0, R0, 0xffffffff ;  /* 0xffffffff00007836 */ /* 0x000fe40000000000 */
[C---:B------:R-:W-:Y:S01]  /*1d80*/  ISETP.NE.AND P1, PT, R3.reuse, 0x2, PT ;  /* 0x000000020300780c */ /* 0x040fe20003f25270 */
[----:B------:R-:W-:Y:S02]  /*1d90*/  USEL UR6, URZ, 0x1, UP0 ;  /* 0x000000013f067887 */ /* 0x000fe40008000000 */
[----:B------:R-:W-:Y:S01]  /*1da0*/  USEL UR5, UR5, URZ, UP0 ;  /* 0x0000003f05057287 */ /* 0x000fe20008000000 */
[----:B------:R-:W-:-:S03]  /*1db0*/  SEL R3, R3, RZ, P1 ;  /* 0x000000ff03037207 */ /* 0x000fc60000800000 */
[----:B------:R-:W-:Y:S01]  /*1dc0*/  LOP3.LUT R7, R7, UR6, RZ, 0x3c, !PT ;  /* 0x0000000607077c12 */ /* 0x000fe2000f8e3cff */
[----:B------:R-:W-:Y:S07]  /*1dd0*/  @P2 BRA `(.L_x_29) ;  /* 0xfffffff800f82947 */ /* 0x000fee000383ffff */
.L_x_22:
[----:B01----:R-:W0:Y:S02]  /*1de0*/  LDC R0, c[0x0][0x28c] ;  /* 0x0000a300ff007b82 */ /* 0x003e240000000800 */
[----:B0-----:R-:W-:-:S13]  /*1df0*/  ISETP.GE.AND P1, PT, R0, 0x1, PT ;  /* 0x000000010000780c */ /* 0x001fda0003f26270 */
[----:B------:R-:W-:Y:S05]  /*1e00*/  @!P1 BRA `(.L_x_30) ;  /* 0x0000000000389947 */ /* 0x000fea0003800000 */
[----:B------:R-:W-:Y:S05]  /*1e10*/  @!P0 BRA `(.L_x_31) ;  /* 0x0000000000048947 */ /* 0x000fea0003800000 */
[----:B------:R-:W-:Y:S01]  /*1e20*/  BPT.TRAP 0x1 ;  /* 0x000000040000795c */ /* 0x000fe20000300000 */
.L_x_31:
[----:B------:R-:W-:-:S13]  /*1e30*/  ISETP.NE.AND P0, PT, R102, RZ, PT ;  /* 0x000000ff6600720c */ /* 0x000fda0003f05270 */
[----:B------:R-:W-:-:S05]  /*1e40*/  VOTEU.ANY UP0, P0 ;  /* 0x00000000003f7886 */ /* 0x000fca0000000100 */
[----:B------:R-:W-:-:S06]  /*1e50*/  @UP0 UIADD3 UR4, UR44, UR42, URZ ;  /* 0x0000002a2c040290 */ /* 0x000fcc000fffe03f */
[----:B------:R-:W-:-:S04]  /*1e60*/  IMAD.U32 R0, RZ, RZ, UR4 ;  /* 0x00000004ff007e24 */ /* 0x000fc8000f8e00ff */
[----:B------:R-:W-:-:S05]  /*1e70*/  @P0 IMAD.SHL.U32 R0, R0, 0x8, RZ ;  /* 0x0000000800000824 */ /* 0x000fca00078e00ff */
[----:B------:R-:W-:-:S04]  /*1e80*/  @P0 LOP3.LUT R0, R0, 0x8, RZ, 0xc0, !PT ;  /* 0x0000000800000812 */ /* 0x000fc800078ec0ff */
[----:B------:R-:W-:-:S04]  /*1e90*/  @P0 IADD3 R0, R6, 0x10, R0 ;  /* 0x0000001006000810 */ /* 0x000fc80007ffe000 */
[----:B------:R-:W-:-:S04]  /*1ea0*/  @P0 PRMT R0, R19, 0x654, R0 ;  /* 0x0000065413000816 */ /* 0x000fc80000000000 */
[----:B------:R0:W-:Y:S01]  /*1eb0*/  @P0 SYNCS.ARRIVE.TRANS64.RED.A1T0 RZ, [R0+URZ], RZ ;  /* 0x000000ff00ff09a7 */ /* 0x0001e2000810043f */
[----:B------:R-:W-:-:S13]  /*1ec0*/  ISETP.GT.U32.AND P0, PT, R18, 0x1, PT ;  /* 0x000000011200780c */ /* 0x000fda0003f04070 */
[----:B0-----:R-:W-:Y:S05]  /*1ed0*/  @P0 BRA `(.L_x_30) ;  /* 0x0000000000040947 */ /* 0x001fea0003800000 */
[----:B------:R-:W-:Y:S01]  /*1ee0*/  BPT.TRAP 0x1 ;  /* 0x000000040000795c */ /* 0x000fe20000300000 */
.L_x_30:
[----:B------:R-:W-:Y:S01]  /*1ef0*/  IMAD.SHL.U32 R3, R100, 0x80, RZ ;  /* 0x0000008064037824 */ /* 0x000fe200078e00ff */
[----:B------:R-:W-:Y:S01]  /*1f00*/  ULDC UR6, c[0x0][0x288] ;  /* 0x0000a20000067ab9 */ /* 0x000fe20000000800 */
[----:B------:R-:W-:Y:S01]  /*1f10*/  SHF.R.S32.HI R15, RZ, 0x1f, R99 ;  /* 0x0000001fff0f7819 */ /* 0x000fe20000011463 */
[----:B------:R-:W-:Y:S01]  /*1f20*/  IMAD.SHL.U32 R7, R101, 0x80, RZ ;  /* 0x0000008065077824 */ /* 0x000fe200078e00ff */
[----:B------:R-:W-:Y:S01]  /*1f30*/  ULDC.64 UR4, c[0x0][0x5d0] ;  /* 0x0001740000047ab9 */ /* 0x000fe20000000a00 */
[----:B------:R-:W-:Y:S01]  /*1f40*/  LOP3.LUT R8, R3, 0x6, R94, 0xf8, !PT ;  /* 0x0000000603087812 */ /* 0x000fe200078ef85e */
[----:B------:R-:W-:Y:S01]  /*1f50*/  IMAD.WIDE R100, R101, 0x80, R22 ;  /* 0x0000008065647825 */ /* 0x000fe200078e0216 */
[----:B------:R-:W-:Y:S01]  /*1f60*/  ISETP.GE.AND P0, PT, R3, UR6, PT ;  /* 0x0000000603007c0c */ /* 0x000fe2000bf06270 */
[----:B------:R-:W-:Y:S01]  /*1f70*/  ULDC UR6, c[0x0][0x284] ;  /* 0x0000a10000067ab9 */ /* 0x000fe20000000800 */
[----:B------:R-:W-:Y:S01]  /*1f80*/  SHF.R.S32.HI R9, RZ, 0x1f, R8 ;  /* 0x0000001fff097819 */ /* 0x000fe20000011408 */
[----:B------:R-:W-:Y:S01]  /*1f90*/  IMAD R0, R15, UR4, RZ ;  /* 0x000000040f007c24 */ /* 0x000fe2000f8e02ff */
[----:B------:R-:W-:-:S03]  /*1fa0*/  ISETP.GE.OR P0, PT, R7, UR6, P0 ;  /* 0x0000000607007c0c */ /* 0x000fc60008706670 */
[C---:B------:R-:W-:Y:S02]  /*1fb0*/  IMAD R11, R99.reuse, UR5, R0 ;  /* 0x00000005630b7c24 */ /* 0x040fe4000f8e0200 */
[----:B------:R-:W-:Y:S01]  /*1fc0*/  IMAD.WIDE.U32 R4, R99, UR4, R8 ;  /* 0x0000000463047c25 */ /* 0x000fe2000f8e0008 */
[----:B------:R-:W-:-:S03]  /*1fd0*/  ULDC.64 UR4, c[0x0][0x5c8] ;  /* 0x0001720000047ab9 */ /* 0x000fc60000000a00 */
[----:B------:R-:W-:Y:S02]  /*1fe0*/  IMAD R13, R101, UR4, RZ ;  /* 0x00000004650d7c24 */ /* 0x000fe4000f8e02ff */
[----:B------:R-:W-:Y:S02]  /*1ff0*/  IMAD.IADD R5, R5, 0x1, R11 ;  /* 0x0000000105057824 */ /* 0x000fe400078e020b */
[C---:B------:R-:W-:Y:S02]  /*2000*/  IMAD R13, R100.reuse, UR5, R13 ;  /* 0x00000005640d7c24 */ /* 0x040fe4000f8e020d */
[----:B------:R-:W-:-:S04]  /*2010*/  IMAD.WIDE.U32 R104, R100, UR4, R4 ;  /* 0x0000000464687c25 */ /* 0x000fc8000f8e0004 */
[----:B------:R-:W-:Y:S01]  /*2020*/  IMAD.MOV.U32 R0, RZ, RZ, -0x1 ;  /* 0xffffffffff007424 */ /* 0x000fe200078e00ff */
[----:B------:R-:W-:Y:S06]  /*2030*/  @P0 BRA `(.L_x_32) ;  /* 0x0000004000040947 */ /* 0x000fec0003800000 */
[----:B-----5:R-:W-:Y:S01]  /*2040*/  FSETP.NEU.AND P1, PT, R89, RZ, PT ;  /* 0x000000ff5900720b */ /* 0x020fe20003f2d000 */
[----:B------:R-:W-:Y:S01]  /*2050*/  IMAD.IADD R4, R93, 0x1, -R3 ;  /* 0x000000015d047824 */ /* 0x000fe200078e0a03 */
[----:B------:R-:W-:Y:S01]  /*2060*/  BSSY B0, `(.L_x_32) ;  /* 0x00003fe000007945 */ /* 0x000fe20003800000 */
[----:B------:R-:W-:Y:S02]  /*2070*/  IMAD.IADD R3, R98, 0x1, -R7 ;  /* 0x0000000162037824 */ /* 0x000fe400078e0a07 */
[----:B------:R-:W-:Y:S01]  /*2080*/  IMAD.IADD R115, R105, 0x1, R13 ;  /* 0x0000000169737824 */ /* 0x000fe200078e020d */
[----:B------:R-:W-:-:S04]  /*2090*/  ISETP.GT.AND P0, PT, R4, RZ, PT ;  /* 0x000000ff0400720c */ /* 0x000fc80003f04270 */
[----:B------:R-:W-:-:S03]  /*20a0*/  ISETP.GT.AND P3, PT, R3, RZ, P0 ;  /* 0x000000ff0300720c */ /* 0x000fc60000764270 */
[----:B------:R-:W-:Y:S10]  /*20b0*/  @!P1 BRA `(.L_x_33) ;  /* 0x0000002c00289947 */ /* 0x000ff40003800000 */
[----:B------:R-:W0:Y:S01]  /*20c0*/  LDC.64 R108, c[0x0][0x5b8] ;  /* 0x00016e00ff6c7b82 */ /* 0x000e220000000a00 */
[----:B------:R-:W-:-:S07]  /*20d0*/  ULDC.64 UR4, c[0x0][0x5c0] ;  /* 0x0001700000047ab9 */ /* 0x000fce0000000a00 */
[----:B------:R-:W1:Y:S08]  /*20e0*/  LDC.64 R110, c[0x0][0x5b0] ;  /* 0x00016c00ff6e7b82 */ /* 0x000e700000000a00 */
[----:B------:R-:W2:Y:S01]  /*20f0*/  LDC.64 R112, c[0x0][0x5a8] ;  /* 0x00016a00ff707b82 */ /* 0x000ea20000000a00 */
[-C--:B0-----:R-:W-:Y:S02]  /*2100*/  IMAD R6, R15, R108.reuse, RZ ;  /* 0x0000006c0f067224 */ /* 0x081fe400078e02ff */
[----:B------:R-:W-:-:S04]  /*2110*/  IMAD.WIDE.U32 R106, R99, R108, R8 ;  /* 0x0000006c636a7225 */ /* 0x000fc800078e0008 */
[----:B------:R-:W-:Y:S02]  /*2120*/  IMAD R105, R99, R109, R6 ;  /* 0x0000006d63697224 */ /* 0x000fe400078e0206 */
[-C--:B-1----:R-:W-:Y:S02]  /*2130*/  IMAD R5, R101, R110.reuse, RZ ;  /* 0x0000006e65057224 */ /* 0x082fe400078e02ff */
[----:B------:R-:W-:Y:S02]  /*2140*/  IMAD.IADD R13, R107, 0x1, R105 ;  /* 0x000000016b0d7824 */ /* 0x000fe400078e0269 */
[----:B------:R-:W-:Y:S02]  /*2150*/  IMAD.MOV.U32 R12, RZ, RZ, R106 ;  /* 0x000000ffff0c7224 */ /* 0x000fe400078e006a */
[C---:B------:R-:W-:Y:S02]  /*2160*/  IMAD R109, R100.reuse, R111, R5 ;  /* 0x0000006f646d7224 */ /* 0x040fe400078e0205 */
[----:B------:R-:W-:-:S04]  /*2170*/  IMAD.WIDE.U32 R6, R100, R110, R12 ;  /* 0x0000006e64067225 */ /* 0x000fc800078e000c */
[----:B------:R-:W-:Y:S01]  /*2180*/  IMAD.IADD R5, R7, 0x1, R109 ;  /* 0x0000000107057824 */ /* 0x000fe200078e026d */
[----:B--2---:R-:W-:-:S04]  /*2190*/  LEA R14, P1, R6, R112, 0x1 ;  /* 0x00000070060e7211 */ /* 0x004fc800078208ff */
[----:B------:R-:W-:-:S05]  /*21a0*/  LEA.HI.X R15, R6, R113, R5, 0x1, P1 ;  /* 0x00000071060f7211 */ /* 0x000fca00008f0c05 */
[----:B------:R0:W2:Y:S01]  /*21b0*/  @P3 LDG.E.LTC128B.U16 R5, desc[UR36][R14.64] ;  /* 0x000000240e053981 */ /* 0x0000a2000c1e1520 */
[----:B------:R-:W-:Y:S01]  /*21c0*/  IMAD.WIDE.U32 R6, R100, R110, R8 ;  /* 0x0000006e64067225 */ /* 0x000fe200078e0008 */
[----:B------:R-:W-:Y:S03]  /*21d0*/  BSSY B1, `(.L_x_34) ;  /* 0x0000013000017945 */ /* 0x000fe60003800000 */
[----:B------:R-:W-:Y:S02]  /*21e0*/  IMAD.IADD R7, R109, 0x1, R7 ;  /* 0x000000016d077824 */ /* 0x000fe400078e0207 */
[----:B------:R-:W-:Y:S01]  /*21f0*/  IMAD.WIDE.U32 R20, R99, R108, R6 ;  /* 0x0000006c63147225 */ /* 0x000fe200078e0006 */
[----:B0-----:R-:W-:-:S03]  /*2200*/  SHF.L.U64.HI R15, R110, 0x3, R111 ;  /* 0x000000036e0f7819 */ /* 0x001fc6000001026f */
[----:B------:R-:W-:Y:S01]  /*2210*/  IMAD.IADD R7, R105, 0x1, R21 ;  /* 0x0000000169077824 */ /* 0x000fe200078e0215 */
[----:B------:R-:W-:Y:S01]  /*2220*/  LEA R6, P4, R20, R112, 0x1 ;  /* 0x0000007014067211 */ /* 0x000fe200078808ff */
[----:B------:R-:W-:-:S03]  /*2230*/  IMAD.SHL.U32 R14, R110, 0x8, RZ ;  /* 0x000000086e0e7824 */ /* 0x000fc600078e00ff */
[----:B------:R-:W-:Y:S01]  /*2240*/  LEA.HI.X R7, R20, R113, R7, 0x1, P4 ;  /* 0x0000007114077211 */ /* 0x000fe200020f0c07 */
[----:B--2---:R-:W-:-:S05]  /*2250*/  HADD2.F32 R10, -RZ, R5.H0_H0 ;  /* 0x20000005ff0a7230 */ /* 0x004fca0000004100 */
[----:B------:R-:W-:Y:S01]  /*2260*/  FMUL R11, R10, R89 ;  /* 0x000000590a0b7220 */ /* 0x000fe20000400000 */
[----:B------:R-:W-:-:S03]  /*2270*/  LEA R10, P1, R104, UR4, 0x1 ;  /* 0x00000004680a7c11 */ /* 0x000fc6000f8208ff */
[----:B------:R-:W-:Y:S01]  /*2280*/  FFMA R24, R24, R88, R11 ;  /* 0x0000005818187223 */ /* 0x000fe2000000000b */
[----:B------:R-:W-:Y:S02]  /*2290*/  LEA.HI.X R11, R104, UR5, R115, 0x1, P1 ;  /* 0x00000005680b7c11 */ /* 0x000fe400088f0c73 */
[----:B------:R-:W-:Y:S02]  /*22a0*/  ISETP.GT.AND P1, PT, R4, 0x1, PT ;  /* 0x000000010400780c */ /* 0x000fe40003f24270 */
[----:B------:R-:W-:Y:S02]  /*22b0*/  F2FP.F16.F32.PACK_AB R24, RZ, R24 ;  /* 0x00000018ff18723e */ /* 0x000fe400000000ff */
[----:B------:R-:W-:-:S03]  /*22c0*/  ISETP.GT.AND P2, PT, R3, RZ, P1 ;  /* 0x000000ff0300720c */ /* 0x000fc60000f44270 */
[----:B------:R0:W-:Y:S10]  /*22d0*/  @P3 STG.E.U16 desc[UR36][R10.64], R24 ;  /* 0x000000180a003986 */ /* 0x0001f4000c101524 */
[----:B------:R-:W-:Y:S05]  /*22e0*/  @!P2 BRA `(.L_x_35) ;  /* 0x000000000004a947 */ /* 0x000fea0003800000 */
[----:B------:R1:W5:Y:S02]  /*22f0*/  LDG.E.LTC128B.U16 R5, desc[UR36][R6.64+0x2] ;  /* 0x0000022406057981 */ /* 0x000364000c1e1520 */
.L_x_35:
[----:B------:R-:W-:Y:S05]  /*2300*/  BSYNC B1 ;  /* 0x0000000000017941 */ /* 0x000fea0003800000 */
.L_x_34:
[----:B-----5:R-:W-:Y:S01]  /*2310*/  HADD2.F32 R12, -RZ, R5.H0_H0 ;  /* 0x20000005ff0c7230 */ /* 0x020fe20000004100 */
[----:B------:R-:W-:Y:S01]  /*2320*/  ISETP.GT.AND P0, PT, R3, 0x8, P0 ;  /* 0x000000080300780c */ /* 0x000fe20000704270 */
[----:B------:R-:W-:Y:S01]  /*2330*/  IMAD.WIDE.U32 R20, R100, R110, R14 ;  /* 0x0000006e64147225 */ /* 0x000fe200078e000e */
[----:B0-----:R-:W-:-:S03]  /*2340*/  PRMT R24, R5, 0x7610, R24 ;  /* 0x0000761005187816 */ /* 0x001fc60000000018 */
[----:B------:R-:W-:Y:S01]  /*2350*/  FMUL R12, R12, R89 ;  /* 0x000000590c0c7220 */ /* 0x000fe20000400000 */
[----:B------:R-:W-:Y:S01]  /*2360*/  IMAD.IADD R109, R109, 0x1, R21 ;  /* 0x000000016d6d7824 */ /* 0x000fe200078e0215 */
[----:B------:R-:W-:Y:S02]  /*2370*/  IADD3 R106, P3, R106, R20, RZ ;  /* 0x000000146a6a7210 */ /* 0x000fe40007f7e0ff */
[----:B------:R-:W-:-:S03]  /*2380*/  FFMA R12, R25, R88, R12 ;  /* 0x00000058190c7223 */ /* 0x000fc6000000000c */
[----:B------:R-:W-:Y:S01]  /*2390*/  IMAD.X R13, R109, 0x1, R13, P3 ;  /* 0x000000016d0d7824 */ /* 0x000fe200018e060d */
[C---:B------:R-:W-:Y:S02]  /*23a0*/  LEA R14, P3, R106.reuse, R112, 0x1 ;  /* 0x000000706a0e7211 */ /* 0x040fe400078608ff */
[----:B------:R-:W-:Y:S02]  /*23b0*/  F2FP.F16.F32.PACK_AB R12, RZ, R12 ;  /* 0x0000000cff0c723e */ /* 0x000fe400000000ff */
[----:B------:R-:W-:Y:S02]  /*23c0*/  LEA.HI.X R15, R106, R113, R13, 0x1, P3 ;  /* 0x000000716a0f7211 */ /* 0x000fe400018f0c0d */
[----:B------:R-:W-:-:S05]  /*23d0*/  PRMT R21, R12, 0x7610, R21 ;  /* 0x000076100c157816 */ /* 0x000fca0000000015 */
[----:B------:R0:W-:Y:S04]  /*23e0*/  @P2 STG.E.U16 desc[UR36][R10.64+0x2], R21 ;  /* 0x000002150a002986 */ /* 0x0001e8000c101524 */
[----:B------:R-:W2:Y:S01]  /*23f0*/  @P0 LDG.E.LTC128B.U16 R24, desc[UR36][R14.64] ;  /* 0x000000240e180981 */ /* 0x000ea2000c1e1520 */
[----:B------:R-:W-:Y:S01]  /*2400*/  IADD3 R20, P2, R8, R20, RZ ;  /* 0x0000001408147210 */ /* 0x000fe20007f5e0ff */
[----:B------:R-:W-:Y:S01]  /*2410*/  BSSY B1, `(.L_x_36) ;  /* 0x0000011000017945 */ /* 0x000fe20003800000 */
[C---:B------:R-:W-:Y:S02]  /*2420*/  SHF.L.U64.HI R13, R90.reuse, 0x1, R91 ;  /* 0x000000015a0d7819 */ /* 0x040fe4000001025b */
[----:B------:R-:W-:Y:S01]  /*2430*/  ISETP.GT.AND P1, PT, R3, 0x8, P1 ;  /* 0x000000080300780c */ /* 0x000fe20000f24270 */
[----:B0-----:R-:W-:Y:S01]  /*2440*/  IMAD.X R21, R9, 0x1, R109, P2 ;  /* 0x0000000109157824 */ /* 0x001fe200010e066d */
[----:B------:R-:W-:Y:S01]  /*2450*/  LEA R12, P2, R90, R10, 0x1 ;  /* 0x0000000a5a0c7211 */ /* 0x000fe200078408ff */
[----:B------:R-:W-:-:S04]  /*2460*/  IMAD.WIDE.U32 R20, R99, R108, R20 ;  /* 0x0000006c63147225 */ /* 0x000fc800078e0014 */
[----:B------:R-:W-:Y:S02]  /*2470*/  IMAD.X R13, R13, 0x1, R11, P2 ;  /* 0x000000010d0d7824 */ /* 0x000fe400010e060b */
[----:B------:R-:W-:Y:S02]  /*2480*/  IMAD.IADD R9, R105, 0x1, R21 ;  /* 0x0000000169097824 */ /* 0x000fe400078e0215 */
[----:B--2---:R-:W-:-:S05]  /*2490*/  HADD2.F32 R8, -RZ, R24.H0_H0 ;  /* 0x20000018ff087230 */ /* 0x004fca0000004100 */
[----:B------:R-:W-:Y:S01]  /*24a0*/  FMUL R5, R8, R89 ;  /* 0x0000005908057220 */ /* 0x000fe20000400000 */
[----:B------:R-:W-:-:S03]  /*24b0*/  LEA R8, P3, R20, R112, 0x1 ;  /* 0x0000007014087211 */ /* 0x000fc600078608ff */
[----:B------:R-:W-:Y:S01]  /*24c0*/  FFMA R5, R26, R88, R5 ;  /* 0x000000581a057223 */ /* 0x000fe20000000005 */
[----:B------:R-:W-:-:S04]  /*24d0*/  LEA.HI.X R9, R20, R113, R9, 0x1, P3 ;  /* 0x0000007114097211 */ /* 0x000fc800018f0c09 */
[----:B------:R-:W-:-:S05]  /*24e0*/  F2FP.F16.F32.PACK_AB R5, RZ, R5 ;  /* 0x00000005ff05723e */ /* 0x000fca00000000ff */
[----:B------:R0:W-:Y:S01]  /*24f0*/  @P0 STG.E.U16 desc[UR36][R12.64], R5 ;  /* 0x000000050c000986 */ /* 0x0001e2000c101524 */
[----:B------:R-:W-:Y:S05]  /*2500*/  @!P1 BRA `(.L_x_37) ;  /* 0x0000000000049947 */ /* 0x000fea0003800000 */
[----:B------:R2:W5:Y:S02]  /*2510*/  LDG.E.LTC128B.U16 R24, desc[UR36][R8.64+0x2] ;  /* 0x0000022408187981 */ /* 0x000564000c1e1520 */
.L_x_37:
[----:B------:R-:W-:Y:S05]  /*2520*/  BSYNC B1 ;  /* 0x0000000000017941 */ /* 0x000fea0003800000 */
.L_x_36:
[----:B-----5:R-:W-:Y:S01]  /*2530*/  HADD2.F32 R14, -RZ, R24.H0_H0 ;  /* 0x20000018ff0e7230 */ /* 0x020fe20000004100 */
[----:B------:R-:W-:Y:S01]  /*2540*/  ISETP.GT.AND P0, PT, R4, 0x8, PT ;  /* 0x000000080400780c */ /* 0x000fe20003f04270 */
[----:B------:R-:W-:Y:S03]  /*2550*/  BSSY B1, `(.L_x_38) ;  /* 0x0000008000017945 */ /* 0x000fe60003800000 */
[----:B------:R-:W-:Y:S01]  /*2560*/  FMUL R14, R14, R89 ;  /* 0x000000590e0e7220 */ /* 0x000fe20000400000 */
[----:B------:R-:W-:-:S03]  /*2570*/  ISETP.GT.AND P2, PT, R3, RZ, P0 ;  /* 0x000000ff0300720c */ /* 0x000fc60000744270 */
[----:B------:R-:W-:-:S05]  /*2580*/  FFMA R14, R27, R88, R14 ;  /* 0x000000581b0e7223 */ /* 0x000fca000000000e */
[----:B------:R-:W-:-:S05]  /*2590*/  F2FP.F16.F32.PACK_AB R14, RZ, R14 ;  /* 0x0000000eff0e723e */ /* 0x000fca00000000ff */
[----:B------:R3:W-:Y:S01]  /*25a0*/  @P1 STG.E.U16 desc[UR36][R12.64+0x2], R14 ;  /* 0x0000020e0c001986 */ /* 0x0007e2000c101524 */
[----:B------:R-:W-:Y:S05]  /*25b0*/  @!P2 BRA `(.L_x_39) ;  /* 0x000000000004a947 */ /* 0x000fea0003800000 */
[----:B------:R4:W5:Y:S02]  /*25c0*/  LDG.E.LTC128B.U16 R24, desc[UR36][R6.64+0x10] ;  /* 0x0000102406187981 */ /* 0x000964000c1e1520 */
.L_x_39:
[----:B------:R-:W-:Y:S05]  /*25d0*/  BSYNC B1 ;  /* 0x0000000000017941 */ /* 0x000fea0003800000 */
.L_x_38:
[----:B---3-5:R-:W-:Y:S01]  /*25e0*/  HADD2.F32 R14, -RZ, R24.H0_H0 ;  /* 0x20000018ff0e7230 */ /* 0x028fe20000004100 */
[----:B------:R-:W-:Y:S01]  /*25f0*/  ISETP.GT.AND P1, PT, R4, 0x9, PT ;  /* 0x000000090400780c */ /* 0x000fe20003f24270 */
[----:B------:R-:W-:Y:S03]  /*2600*/  BSSY B1, `(.L_x_40) ;  /* 0x0000008000017945 */ /* 0x000fe60003800000 */
[----:B0-----:R-:W-:Y:S01]  /*2610*/  FMUL R5, R14, R89 ;  /* 0x000000590e057220 */ /* 0x001fe20000400000 */
[----:B------:R-:W-:-:S03]  /*2620*/  ISETP.GT.AND P3, PT, R3, RZ, P1 ;  /* 0x000000ff0300720c */ /* 0x000fc60000f64270 */
[----:B------:R-:W-:-:S05]  /*2630*/  FFMA R5, R28, R88, R5 ;  /* 0x000000581c057223 */ /* 0x000fca0000000005 */
[----:B------:R-:W-:-:S05]  /*2640*/  F2FP.F16.F32.PACK_AB R5, RZ, R5 ;  /* 0x00000005ff05723e */ /* 0x000fca00000000ff */
[----:B------:R0:W-:Y:S01]  /*2650*/  @P2 STG.E.U16 desc[UR36][R10.64+0x10], R5 ;  /* 0x000010050a002986 */ /* 0x0001e2000c101524 */
[----:B------:R-:W-:Y:S05]  /*2660*/  @!P3 BRA `(.L_x_41) ;  /* 0x000000000004b947 */ /* 0x000fea0003800000 */
[----:B------:R3:W5:Y:S02]  /*2670*/  LDG.E.LTC128B.U16 R24, desc[UR36][R6.64+0x12] ;  /* 0x0000122406187981 */ /* 0x000764000c1e1520 */
.L_x_41:
[----:B------:R-:W-:Y:S05]  /*2680*/  BSYNC B1 ;  /* 0x0000000000017941 */ /* 0x000fea0003800000 */
.L_x_40:
[----:B-----5:R-:W-:Y:S01]  /*2690*/  HADD2.F32 R14, -RZ, R24.H0_H0 ;  /* 0x20000018ff0e7230 */ /* 0x020fe20000004100 */
[----:B------:R-:W-:Y:S01]  /*26a0*/  ISETP.GT.AND P0, PT, R3, 0x8, P0 ;  /* 0x000000080300780c */ /* 0x000fe20000704270 */
[----:B------:R-:W-:Y:S03]  /*26b0*/  BSSY B1, `(.L_x_42) ;  /* 0x0000007000017945 */ /* 0x000fe60003800000 */
[----:B------:R-:W-:-:S04]  /*26c0*/  FMUL R14, R14, R89 ;  /* 0x000000590e0e7220 */ /* 0x000fc80000400000 */
[----:B------:R-:W-:-:S05]  /*26d0*/  FFMA R14, R29, R88, R14 ;  /* 0x000000581d0e7223 */ /* 0x000fca000000000e */
[----:B------:R-:W-:-:S05]  /*26e0*/  F2FP.F16.F32.PACK_AB R14, RZ, R14 ;  /* 0x0000000eff0e723e */ /* 0x000fca00000000ff */
[----:B------:R0:W-:Y:S01]  /*26f0*/  @P3 STG.E.U16 desc[UR36][R10.64+0x12], R14 ;  /* 0x0000120e0a003986 */ /* 0x0001e2000c101524 */
[----:B------:R-:W-:Y:S05]  /*2700*/  @!P0 BRA `(.L_x_43) ;  /* 0x0000000000048947 */ /* 0x000fea0003800000 */
[----:B------:R0:W5:Y:S02]  /*2710*/  LDG.E.LTC128B.U16 R24, desc[UR36][R8.64+0x10] ;  /* 0x0000102408187981 */ /* 0x000164000c1e1520 */
.L_x_43:
[----:B------:R-:W-:Y:S05]  /*2720*/  BSYNC B1 ;  /* 0x0000000000017941 */ /* 0x000fea0003800000 */
.L_x_42:
[----:B0----5:R-:W-:Y:S01]  /*2730*/  HADD2.F32 R14, -RZ, R24.H0_H0 ;  /* 0x20000018ff0e7230 */ /* 0x021fe20000004100 */
        /* <DEDUP_REMOVED lines=8> */
.L_x_45:
[----:B------:R-:W-:Y:S05]  /*27c0*/  BSYNC B1 ;  /* 0x0000000000017941 */ /* 0x000fea0003800000 */
.L_x_44:
        /* <DEDUP_REMOVED lines=10> */
.L_x_47:
[----:B------:R-:W-:Y:S05]  /*2870*/  BSYNC B1 ;  /* 0x0000000000017941 */ /* 0x000fea0003800000 */
.L_x_46:
[----:B0----5:R-:W-:Y:S01]  /*2880*/  HADD2.F32 R14, -RZ, R24.H0_H0 ;  /* 0x20000018ff0e7230 */ /* 0x021fe20000004100 */
        /* <DEDUP_REMOVED lines=9> */
.L_x_49:
[----:B------:R-:W-:Y:S05]  /*2920*/  BSYNC B1 ;  /* 0x0000000000017941 */ /* 0x000fea0003800000 */
.L_x_48:
        /* <DEDUP_REMOVED lines=9> */
.L_x_51:
[----:B------:R-:W-:Y:S05]  /*29c0*/  BSYNC B1 ;  /* 0x0000000000017941 */ /* 0x000fea0003800000 */
.L_x_50:
        /* <DEDUP_REMOVED lines=9> */
.L_x_53:
[----:B------:R-:W-:Y:S05]  /*2a60*/  BSYNC B1 ;  /* 0x0000000000017941 */ /* 0x000fea0003800000 */
.L_x_52:
        /* <DEDUP_REMOVED lines=10> */
.L_x_55:
[----:B------:R-:W-:Y:S05]  /*2b10*/  BSYNC B1 ;  /* 0x0000000000017941 */ /* 0x000fea0003800000 */
.L_x_54:
        /* <DEDUP_REMOVED lines=10> */
.L_x_57:
[----:B------:R-:W-:Y:S05]  /*2bc0*/  BSYNC B1 ;  /* 0x0000000000017941 */ /* 0x000fea0003800000 */
.L_x_56:
        /* <DEDUP_REMOVED lines=9> */
.L_x_59:
[----:B------:R-:W-:Y:S05]  /*2c60*/  BSYNC B1 ;  /* 0x0000000000017941 */ /* 0x000fea0003800000 */
.L_x_58:
        /* <DEDUP_REMOVED lines=9> */
.L_x_61:
[----:B------:R-:W-:Y:S05]  /*2d00*/  BSYNC B1 ;  /* 0x0000000000017941 */ /* 0x000fea0003800000 */
.L_x_60:
        /* <DEDUP_REMOVED lines=10> */
.L_x_63:
[----:B------:R-:W-:Y:S05]  /*2db0*/  BSYNC B1 ;  /* 0x0000000000017941 */ /* 0x000fea0003800000 */
.L_x_62:
        /* <DEDUP_REMOVED lines=10> */
.L_x_65:
[----:B------:R-:W-:Y:S05]  /*2e60*/  BSYNC B1 ;  /* 0x0000000000017941 */ /* 0x000fea0003800000 */
.L_x_64:
        /* <DEDUP_REMOVED lines=9> */
.L_x_67:
[----:B------:R-:W-:Y:S05]  /*2f00*/  BSYNC B1 ;  /* 0x0000000000017941 */ /* 0x000fea0003800000 */
.L_x_66:
        /* <DEDUP_REMOVED lines=9> */
.L_x_69:
[----:B------:R-:W-:Y:S05]  /*2fa0*/  BSYNC B1 ;  /* 0x0000000000017941 */ /* 0x000fea0003800000 */
.L_x_68:
        /* <DEDUP_REMOVED lines=10> */
.L_x_71:
[----:B------:R-:W-:Y:S05]  /*3050*/  BSYNC B1 ;  /* 0x0000000000017941 */ /* 0x000fea0003800000 */
.L_x_70:
        /* <DEDUP_REMOVED lines=10> */
.L_x_73:
[----:B------:R-:W-:Y:S05]  /*3100*/  BSYNC B1 ;  /* 0x0000000000017941 */ /* 0x000fea0003800000 */
.L_x_72:
        /* <DEDUP_REMOVED lines=9> */
.L_x_75:
[----:B------:R-:W-:Y:S05]  /*31a0*/  BSYNC B1 ;  /* 0x0000000000017941 */ /* 0x000fea0003800000 */
.L_x_74:
        /* <DEDUP_REMOVED lines=9> */
.L_x_77:
[----:B------:R-:W-:Y:S05]  /*3240*/  BSYNC B1 ;  /* 0x0000000000017941 */ /* 0x000fea0003800000 */
.L_x_76:
        /* <DEDUP_REMOVED lines=10> */
.L_x_79:
[----:B------:R-:W-:Y:S05]  /*32f0*/  BSYNC B1 ;  /* 0x0000000000017941 */ /* 0x000fea0003800000 */
.L_x_78:
        /* <DEDUP_REMOVED lines=10> */
.L_x_81:
[----:B------:R-:W-:Y:S05]  /*33a0*/  BSYNC B1 ;  /* 0x0000000000017941 */ /* 0x000fea0003800000 */
.L_x_80:
        /* <DEDUP_REMOVED lines=9> */
.L_x_83:
[----:B------:R-:W-:Y:S05]  /*3440*/  BSYNC B1 ;  /* 0x0000000000017941 */ /* 0x000fea0003800000 */
.L_x_82:
        /* <DEDUP_REMOVED lines=9> */
.L_x_85:
[----:B------:R-:W-:Y:S05]  /*34e0*/  BSYNC B1 ;  /* 0x0000000000017941 */ /* 0x000fea0003800000 */
.L_x_84:
        /* <DEDUP_REMOVED lines=10> */
.L_x_87:
[----:B------:R-:W-:Y:S05]  /*3590*/  BSYNC B1 ;  /* 0x0000000000017941 */ /* 0x000fea0003800000 */
.L_x_86:
        /* <DEDUP_REMOVED lines=10> */
.L_x_89:
[----:B------:R-:W-:Y:S05]  /*3640*/  BSYNC B1 ;  /* 0x0000000000017941 */ /* 0x000fea0003800000 */
.L_x_88:
        /* <DEDUP_REMOVED lines=9> */
.L_x_91:
[----:B------:R-:W-:Y:S05]  /*36e0*/  BSYNC B1 ;  /* 0x0000000000017941 */ /* 0x000fea0003800000 */
.L_x_90:
        /* <DEDUP_REMOVED lines=9> */
.L_x_93:
[----:B------:R-:W-:Y:S05]  /*3780*/  BSYNC B1 ;  /* 0x0000000000017941 */ /* 0x000fea0003800000 */
.L_x_92:
        /* <DEDUP_REMOVED lines=10> */
.L_x_95:
[----:B------:R-:W-:Y:S05]  /*3830*/  BSYNC B1 ;  /* 0x0000000000017941 */ /* 0x000fea0003800000 */
.L_x_94:
        /* <DEDUP_REMOVED lines=10> */
.L_x_97:
[----:B------:R-:W-:Y:S05]  /*38e0*/  BSYNC B1 ;  /* 0x0000000000017941 */ /* 0x000fea0003800000 */
.L_x_96:
        /* <DEDUP_REMOVED lines=9> */
.L_x_99:
[----:B------:R-:W-:Y:S05]  /*3980*/  BSYNC B1 ;  /* 0x0000000000017941 */ /* 0x000fea0003800000 */
.L_x_98:
        /* <DEDUP_REMOVED lines=9> */
.L_x_101:
[----:B------:R-:W-:Y:S05]  /*3a20*/  BSYNC B1 ;  /* 0x0000000000017941 */ /* 0x000fea0003800000 */
.L_x_100:
        /* <DEDUP_REMOVED lines=10> */
.L_x_103:
[----:B------:R-:W-:Y:S05]  /*3ad0*/  BSYNC B1 ;  /* 0x0000000000017941 */ /* 0x000fea0003800000 */
.L_x_102:
        /* <DEDUP_REMOVED lines=10> */
.L_x_105:
[----:B------:R-:W-:Y:S05]  /*3b80*/  BSYNC B1 ;  /* 0x0000000000017941 */ /* 0x000fea0003800000 */
.L_x_104:
        /* <DEDUP_REMOVED lines=9> */
.L_x_107:
[----:B------:R-:W-:Y:S05]  /*3c20*/  BSYNC B1 ;  /* 0x0000000000017941 */ /* 0x000fea0003800000 */
.L_x_106:
        /* <DEDUP_REMOVED lines=9> */
.L_x_109:
[----:B------:R-:W-:Y:S05]  /*3cc0*/  BSYNC B1 ;  /* 0x0000000000017941 */ /* 0x000fea0003800000 */
.L_x_108:
        /* <DEDUP_REMOVED lines=10> */
.L_x_111:
[----:B------:R-:W-:Y:S05]  /*3d70*/  BSYNC B1 ;  /* 0x0000000000017941 */ /* 0x000fea0003800000 */
.L_x_110:
        /* <DEDUP_REMOVED lines=10> */
.L_x_113:
[----:B------:R-:W-:Y:S05]  /*3e20*/  BSYNC B1 ;  /* 0x0000000000017941 */ /* 0x000fea0003800000 */
.L_x_112:
        /* <DEDUP_REMOVED lines=9> */
.L_x_115:
[----:B------:R-:W-:Y:S05]  /*3ec0*/  BSYNC B1 ;  /* 0x0000000000017941 */ /* 0x000fea0003800000 */
.L_x_114:
        /* <DEDUP_REMOVED lines=9> */
.L_x_117:
[----:B------:R-:W-:Y:S05]  /*3f60*/  BSYNC B1 ;  /* 0x0000000000017941 */ /* 0x000fea0003800000 */
.L_x_116:
        /* <DEDUP_REMOVED lines=10> */
.L_x_119:
[----:B------:R-:W-:Y:S05]  /*4010*/  BSYNC B1 ;  /* 0x0000000000017941 */ /* 0x000fea0003800000 */
.L_x_118:
        /* <DEDUP_REMOVED lines=10> */
.L_x_121:
[----:B------:R-:W-:Y:S05]  /*40c0*/  BSYNC B1 ;  /* 0x0000000000017941 */ /* 0x000fea0003800000 */
.L_x_120:
        /* <DEDUP_REMOVED lines=9> */
.L_x_123:
[----:B------:R-:W-:Y:S05]  /*4160*/  BSYNC B1 ;  /* 0x0000000000017941 */ /* 0x000fea0003800000 */
.L_x_122:
        /* <DEDUP_REMOVED lines=9> */
.L_x_125:
[----:B------:R-:W-:Y:S05]  /*4200*/  BSYNC B1 ;  /* 0x0000000000017941 */ /* 0x000fea0003800000 */
.L_x_124:
        /* <DEDUP_REMOVED lines=10> */
.L_x_127:
[----:B------:R-:W-:Y:S05]  /*42b0*/  BSYNC B1 ;  /* 0x0000000000017941 */ /* 0x000fea0003800000 */
.L_x_126:
        /* <DEDUP_REMOVED lines=10> */
.L_x_129:
[----:B------:R-:W-:Y:S05]  /*4360*/  BSYNC B1 ;  /* 0x0000000000017941 */ /* 0x000fea0003800000 */
.L_x_128:
        /* <DEDUP_REMOVED lines=9> */
.L_x_131:
[----:B------:R-:W-:Y:S05]  /*4400*/  BSYNC B1 ;  /* 0x0000000000017941 */ /* 0x000fea0003800000 */
.L_x_130:
        /* <DEDUP_REMOVED lines=9> */
.L_x_133:
[----:B------:R-:W-:Y:S05]  /*44a0*/  BSYNC B1 ;  /* 0x0000000000017941 */ /* 0x000fea0003800000 */
.L_x_132:
        /* <DEDUP_REMOVED lines=10> */
.L_x_135:
[----:B------:R-:W-:Y:S05]  /*4550*/  BSYNC B1 ;  /* 0x0000000000017941 */ /* 0x000fea0003800000 */
.L_x_134:
        /* <DEDUP_REMOVED lines=10> */
.L_x_137:
[----:B------:R-:W-:Y:S05]  /*4600*/  BSYNC B1 ;  /* 0x0000000000017941 */ /* 0x000fea0003800000 */
.L_x_136:
        /* <DEDUP_REMOVED lines=9> */
.L_x_139:
[----:B------:R-:W-:Y:S05]  /*46a0*/  BSYNC B1 ;  /* 0x0000000000017941 */ /* 0x000fea0003800000 */
.L_x_138:
        /* <DEDUP_REMOVED lines=9> */
.L_x_141:
[----:B------:R-:W-:Y:S05]  /*4740*/  BSYNC B1 ;  /* 0x0000000000017941 */ /* 0x000fea0003800000 */
.L_x_140:
        /* <DEDUP_REMOVED lines=10> */
.L_x_143:
[----:B------:R-:W-:Y:S05]  /*47f0*/  BSYNC B1 ;  /* 0x0000000000017941 */ /* 0x000fea0003800000 */
.L_x_142:
        /* <DEDUP_REMOVED lines=10> */
.L_x_145:
[----:B------:R-:W-:Y:S05]  /*48a0*/  BSYNC B1 ;  /* 0x0000000000017941 */ /* 0x000fea0003800000 */
.L_x_144:
        /* <DEDUP_REMOVED lines=9> */
.L_x_147:
[----:B------:R-:W-:Y:S05]  /*4940*/  BSYNC B1 ;  /* 0x0000000000017941 */ /* 0x000fea0003800000 */
.L_x_146:
        /* <DEDUP_REMOVED lines=9> */
.L_x_149:
[----:B------:R-:W-:Y:S05]  /*49e0*/  BSYNC B1 ;  /* 0x0000000000017941 */ /* 0x000fea0003800000 */
.L_x_148:
        /* <DEDUP_REMOVED lines=10> */
.L_x_151:
[----:B------:R-:W-:Y:S05]  /*4a90*/  BSYNC B1 ;  /* 0x0000000000017941 */ /* 0x000fea0003800000 */
.L_x_150:
[----:B0----5:R-:W-:Y:S01]  /*4aa0*/  HADD2.F32 R14, -RZ, R24.H0_H0 ;  /* 0x20000018ff0e7230 */ /* 0x021fe20000004100 */
[----:B------:R-:W-:Y:S01]  /*4ab0*/  ISETP.GT.AND P1, PT, R4, 0x79, PT ;  /* 0x000000790400780c */ /* 0x000fe20003f24270 */
[----:B------:R-:W-:Y:S01]  /*4ac0*/  @P2 IMAD.MOV.U32 R4, RZ, RZ, R10 ;  /* 0x000000ffff042224 */ /* 0x000fe200078e000a */
[----:B------:R-:W-:Y:S02]  /*4ad0*/  BSSY B1, `(.L_x_152) ;  /* 0x000000a000017945 */ /* 0x000fe40003800000 */
[----:B------:R-:W-:Y:S01]  /*4ae0*/  FMUL R5, R14, R89 ;  /* 0x000000590e057220 */ /* 0x000fe20000400000 */
[----:B------:R-:W-:-:S03]  /*4af0*/  ISETP.GT.AND P3, PT, R3, RZ, P1 ;  /* 0x000000ff0300720c */ /* 0x000fc60000f64270 */
[----:B------:R-:W-:-:S05]  /*4b00*/  FFMA R5, R84, R88, R5 ;  /* 0x0000005854057223 */ /* 0x000fca0000000005 */
[----:B------:R-:W-:-:S04]  /*4b10*/  F2FP.F16.F32.PACK_AB R5, RZ, R5 ;  /* 0x00000005ff05723e */ /* 0x000fc800000000ff */
[----:B------:R-:W-:Y:S01]  /*4b20*/  PRMT R14, R5, 0x7610, R14 ;  /* 0x00007610050e7816 */ /* 0x000fe2000000000e */
[----:B------:R-:W-:-:S05]  /*4b30*/  @P2 IMAD.MOV.U32 R5, RZ, RZ, R11 ;  /* 0x000000ffff052224 */ /* 0x000fca00078e000b */
[----:B------:R0:W-:Y:S01]  /*4b40*/  @P2 STG.E.U16 desc[UR36][R4.64+0xf0], R14 ;  /* 0x0000f00e04002986 */ /* 0x0001e2000c101524 */
[----:B------:R-:W-:Y:S05]  /*4b50*/  @!P3 BRA `(.L_x_153) ;  /* 0x000000000004b947 */ /* 0x000fea0003800000 */
[----:B------:R0:W5:Y:S02]  /*4b60*/  LDG.E.LTC128B.U16 R24, desc[UR36][R6.64+0xf2] ;  /* 0x0000f22406187981 */ /* 0x000164000c1e1520 */
.L_x_153:
[----:B------:R-:W-:Y:S05]  /*4b70*/  BSYNC B1 ;  /* 0x0000000000017941 */ /* 0x000fea0003800000 */
.L_x_152:
        /* <DEDUP_REMOVED lines=9> */
.L_x_155:
[----:B------:R-:W-:Y:S05]  /*4c10*/  BSYNC B1 ;  /* 0x0000000000017941 */ /* 0x000fea0003800000 */
.L_x_154:
[----:B0----5:R-:W-:Y:S01]  /*4c20*/  HADD2.F32 R4, -RZ, R24.H0_H0 ;  /* 0x20000018ff047230 */ /* 0x021fe20000004100 */
[----:B------:R-:W-:Y:S01]  /*4c30*/  ISETP.GT.AND P1, PT, R3, 0x8, P1 ;  /* 0x000000080300780c */ /* 0x000fe20000f24270 */
[----:B------:R-:W-:Y:S03]  /*4c40*/  BSSY B1, `(.L_x_156) ;  /* 0x000000a000017945 */ /* 0x000fe60003800000 */
[----:B------:R-:W-:Y:S01]  /*4c50*/  FMUL R5, R4, R89 ;  /* 0x0000005904057220 */ /* 0x000fe20000400000 */
[----:B------:R-:W-:-:S03]  /*4c60*/  @P0 IMAD.MOV.U32 R4, RZ, RZ, R12 ;  /* 0x000000ffff040224 */ /* 0x000fc600078e000c */
[----:B------:R-:W-:-:S05]  /*4c70*/  FFMA R5, R86, R88, R5 ;  /* 0x0000005856057223 */ /* 0x000fca0000000005 */
[----:B------:R-:W-:-:S04]  /*4c80*/  F2FP.F16.F32.PACK_AB R5, RZ, R5 ;  /* 0x00000005ff05723e */ /* 0x000fc800000000ff */
[----:B-1-34-:R-:W-:Y:S01]  /*4c90*/  PRMT R6, R5, 0x7610, R6 ;  /* 0x0000761005067816 */ /* 0x01afe20000000006 */
[----:B------:R-:W-:-:S05]  /*4ca0*/  @P0 IMAD.MOV.U32 R5, RZ, RZ, R13 ;  /* 0x000000ffff050224 */ /* 0x000fca00078e000d */
[----:B------:R0:W-:Y:S01]  /*4cb0*/  @P0 STG.E.U16 desc[UR36][R4.64+0xf0], R6 ;  /* 0x0000f00604000986 */ /* 0x0001e2000c101524 */
[----:B------:R-:W-:Y:S05]  /*4cc0*/  @!P1 BRA `(.L_x_157) ;  /* 0x0000000000049947 */ /* 0x000fea0003800000 */
[----:B------:R1:W5:Y:S02]  /*4cd0*/  LDG.E.LTC128B.U16 R24, desc[UR36][R8.64+0xf2] ;  /* 0x0000f22408187981 */ /* 0x000364000c1e1520 */
.L_x_157:
[----:B------:R-:W-:Y:S05]  /*4ce0*/  BSYNC B1 ;  /* 0x0000000000017941 */ /* 0x000fea0003800000 */
.L_x_156:
[----:B------:R-:W-:Y:S05]  /*4cf0*/  @!P1 BRA `(.L_x_158) ;  /* 0x0000001000d09947 */ /* 0x000fea0003800000 */
[----:B-----5:R-:W-:-:S05]  /*4d00*/  HADD2.F32 R24, -RZ, R24.H0_H0 ;  /* 0x20000018ff187230 */ /* 0x020fca0000004100 */
[----:B------:R-:W-:-:S04]  /*4d10*/  FMUL R24, R24, R89 ;  /* 0x0000005918187220 */ /* 0x000fc80000400000 */
[----:B------:R-:W-:-:S05]  /*4d20*/  FFMA R24, R87, R88, R24 ;  /* 0x0000005857187223 */ /* 0x000fca0000000018 */
[----:B------:R-:W-:-:S05]  /*4d30*/  F2FP.F16.F32.PACK_AB R24, RZ, R24 ;  /* 0x00000018ff18723e */ /* 0x000fca00000000ff */
[----:B------:R3:W-:Y:S01]  /*4d40*/  STG.E.U16 desc[UR36][R12.64+0xf2], R24 ;  /* 0x0000f2180c007986 */ /* 0x0007e2000c101524 */
[----:B------:R-:W-:Y:S05]  /*4d50*/  BRA `(.L_x_158) ;  /* 0x0000001000b87947 */ /* 0x000fea0003800000 */
.L_x_33:
[----:B------:R-:W-:Y:S01]  /*4d60*/  ISETP.GT.AND P2, PT, R4, 0x1, PT ;  /* 0x000000010400780c */ /* 0x000fe20003f44270 */
[----:B------:R-:W-:Y:S01]  /*4d70*/  ULDC.64 UR4, c[0x0][0x5c0] ;  /* 0x0001700000047ab9 */ /* 0x000fe20000000a00 */
[-C--:B------:R-:W-:Y:S01]  /*4d80*/  FMUL R24, R24, R88.reuse ;  /* 0x0000005818187220 */ /* 0x080fe20000400000 */
[-C--:B------:R-:W-:Y:S01]  /*4d90*/  FMUL R25, R25, R88.reuse ;  /* 0x0000005819197220 */ /* 0x080fe20000400000 */
[----:B------:R-:W-:Y:S01]  /*4da0*/  ISETP.GT.AND P1, PT, R3, RZ, P2 ;  /* 0x000000ff0300720c */ /* 0x000fe20001724270 */
[-C--:B------:R-:W-:Y:S01]  /*4db0*/  FMUL R26, R26, R88.reuse ;  /* 0x000000581a1a7220 */ /* 0x080fe20000400000 */
[----:B------:R-:W-:Y:S01]  /*4dc0*/  LEA R6, P4, R104, UR4, 0x1 ;  /* 0x0000000468067c11 */ /* 0x000fe2000f8808ff */
[----:B------:R-:W-:Y:S01]  /*4dd0*/  FMUL R27, R27, R88 ;  /* 0x000000581b1b7220 */ /* 0x000fe20000400000 */
[----:B------:R-:W-:Y:S01]  /*4de0*/  F2FP.F16.F32.PACK_AB R24, RZ, R24 ;  /* 0x00000018ff18723e */ /* 0x000fe200000000ff */
[-C--:B------:R-:W-:Y:S01]  /*4df0*/  FMUL R28, R28, R88.reuse ;  /* 0x000000581c1c7220 */ /* 0x080fe20000400000 */
[----:B------:R-:W-:Y:S01]  /*4e00*/  LEA.HI.X R7, R104, UR5, R115, 0x1, P4 ;  /* 0x0000000568077c11 */ /* 0x000fe2000a0f0c73 */
[-C--:B------:R-:W-:Y:S01]  /*4e10*/  FMUL R29, R29, R88.reuse ;  /* 0x000000581d1d7220 */ /* 0x080fe20000400000 */
[----:B------:R-:W-:Y:S01]  /*4e20*/  F2FP.F16.F32.PACK_AB R25, RZ, R25 ;  /* 0x00000019ff19723e */ /* 0x000fe200000000ff */
[-C--:B------:R-:W-:Y:S01]  /*4e30*/  FMUL R30, R30, R88.reuse ;  /* 0x000000581e1e7220 */ /* 0x080fe20000400000 */
[----:B------:R-:W-:Y:S01]  /*4e40*/  ISETP.GT.AND P2, PT, R3, 0x8, P2 ;  /* 0x000000080300780c */ /* 0x000fe20001744270 */
[----:B------:R-:W-:Y:S01]  /*4e50*/  @P3 STG.E.U16 desc[UR36][R6.64], R24 ;  /* 0x0000001806003986 */ /* 0x000fe2000c101524 */
[C---:B------:R-:W-:Y:S01]  /*4e60*/  SHF.L.U64.HI R5, R90.reuse, 0x1, R91 ;  /* 0x000000015a057819 */ /* 0x040fe2000001025b */
[----:B------:R-:W-:Y:S01]  /*4e70*/  FMUL R31, R31, R88 ;  /* 0x000000581f1f7220 */ /* 0x000fe20000400000 */
[----:B------:R-:W-:Y:S01]  /*4e80*/  LEA R8, P3, R90, R6, 0x1 ;  /* 0x000000065a087211 */ /* 0x000fe200078608ff */
[----:B------:R-:W-:Y:S01]  /*4e90*/  @P1 STG.E.U16 desc[UR36][R6.64+0x2], R25 ;  /* 0x0000021906001986 */ /* 0x000fe2000c101524 */
[----:B------:R-:W-:Y:S01]  /*4ea0*/  ISETP.GT.AND P1, PT, R3, 0x8, P0 ;  /* 0x000000080300780c */ /* 0x000fe20000724270 */
[----:B------:R-:W-:Y:S01]  /*4eb0*/  FMUL R32, R32, R88 ;  /* 0x0000005820207220 */ /* 0x000fe20000400000 */
[----:B------:R-:W-:Y:S01]  /*4ec0*/  F2FP.F16.F32.PACK_AB R26, RZ, R26 ;  /* 0x0000001aff1a723e */ /* 0x000fe200000000ff */
[----:B------:R-:W-:Y:S01]  /*4ed0*/  IMAD.X R9, R5, 0x1, R7, P3 ;  /* 0x0000000105097824 */ /* 0x000fe200018e0607 */
[----:B------:R-:W-:Y:S01]  /*4ee0*/  F2FP.F16.F32.PACK_AB R27, RZ, R27 ;  /* 0x0000001bff1b723e */ /* 0x000fe200000000ff */
[-C--:B------:R-:W-:Y:S01]  /*4ef0*/  FMUL R33, R33, R88.reuse ;  /* 0x0000005821217220 */ /* 0x080fe20000400000 */
[----:B------:R-:W-:Y:S01]  /*4f00*/  ISETP.GT.AND P0, PT, R4, 0x8, PT ;  /* 0x000000080400780c */ /* 0x000fe20003f04270 */
[----:B------:R-:W-:Y:S01]  /*4f10*/  FMUL R34, R34, R88 ;  /* 0x0000005822227220 */ /* 0x000fe20000400000 */
[----:B------:R-:W-:Y:S01]  /*4f20*/  F2FP.F16.F32.PACK_AB R28, RZ, R28 ;  /* 0x0000001cff1c723e */ /* 0x000fe200000000ff */
[-C--:B------:R-:W-:Y:S01]  /*4f30*/  FMUL R35, R35, R88.reuse ;  /* 0x0000005823237220 */ /* 0x080fe20000400000 */
[C---:B------:R-:W-:Y:S01]  /*4f40*/  ISETP.GT.AND P4, PT, R3.reuse, RZ, P0 ;  /* 0x000000ff0300720c */ /* 0x040fe20000784270 */
[-C--:B------:R-:W-:Y:S01]  /*4f50*/  FMUL R36, R36, R88.reuse ;  /* 0x0000005824247220 */ /* 0x080fe20000400000 */
[----:B------:R-:W-:Y:S01]  /*4f60*/  F2FP.F16.F32.PACK_AB R29, RZ, R29 ;  /* 0x0000001dff1d723e */ /* 0x000fe200000000ff */
[----:B------:R-:W-:Y:S01]  /*4f70*/  @P1 STG.E.U16 desc[UR36][R8.64], R26 ;  /* 0x0000001a08001986 */ /* 0x000fe2000c101524 */
[----:B------:R-:W-:Y:S01]  /*4f80*/  ISETP.GT.AND P1, PT, R3, 0x8, P0 ;  /* 0x000000080300780c */ /* 0x000fe20000724270 */
[----:B------:R-:W-:Y:S01]  /*4f90*/  FMUL R37, R37, R88 ;  /* 0x0000005825257220 */ /* 0x000fe20000400000 */
[----:B------:R-:W-:Y:S01]  /*4fa0*/  F2FP.F16.F32.PACK_AB R30, RZ, R30 ;  /* 0x0000001eff1e723e */ /* 0x000fe200000000ff */
[----:B------:R-:W-:Y:S01]  /*4fb0*/  @P2 STG.E.U16 desc[UR36][R8.64+0x2], R27 ;  /* 0x0000021b08002986 */ /* 0x000fe2000c101524 */
[----:B------:R-:W-:Y:S01]  /*4fc0*/  ISETP.GT.AND P2, PT, R4, 0x9, PT ;  /* 0x000000090400780c */ /* 0x000fe20003f44270 */
[-C--:B------:R-:W-:Y:S01]  /*4fd0*/  FMUL R38, R38, R88.reuse ;  /* 0x0000005826267220 */ /* 0x080fe20000400000 */
[----:B------:R-:W-:Y:S01]  /*4fe0*/  F2FP.F16.F32.PACK_AB R31, RZ, R31 ;  /* 0x0000001fff1f723e */ /* 0x000fe200000000ff */
[-C--:B------:R-:W-:Y:S01]  /*4ff0*/  FMUL R39, R39, R88.reuse ;  /* 0x0000005827277220 */ /* 0x080fe20000400000 */
[C---:B------:R-:W-:Y:S01]  /*5000*/  ISETP.GT.AND P3, PT, R3.reuse, RZ, P2 ;  /* 0x000000ff0300720c */ /* 0x040fe20001764270 */
[----:B------:R-:W-:Y:S01]  /*5010*/  @P4 STG.E.U16 desc[UR36][R6.64+0x10], R28 ;  /* 0x0000101c06004986 */ /* 0x000fe2000c101524 */
[----:B------:R-:W-:Y:S01]  /*5020*/  ISETP.GT.AND P2, PT, R3, 0x8, P2 ;  /* 0x000000080300780c */ /* 0x000fe20001744270 */
[-C--:B------:R-:W-:Y:S01]  /*5030*/  FMUL R40, R40, R88.reuse ;  /* 0x0000005828287220 */ /* 0x080fe20000400000 */
[----:B------:R-:W-:Y:S01]  /*5040*/  ISETP.GT.AND P0, PT, R4, 0x10, PT ;  /* 0x000000100400780c */ /* 0x000fe20003f04270 */
[----:B------:R-:W-:Y:S01]  /*5050*/  FMUL R41, R41, R88 ;  /* 0x0000005829297220 */ /* 0x000fe20000400000 */
[----:B------:R-:W-:Y:S01]  /*5060*/  F2FP.F16.F32.PACK_AB R32, RZ, R32 ;  /* 0x00000020ff20723e */ /* 0x000fe200000000ff */
[-C--:B------:R-:W-:Y:S01]  /*5070*/  FMUL R42, R42, R88.reuse ;  /* 0x000000582a2a7220 */ /* 0x080fe20000400000 */
[----:B------:R-:W-:Y:S01]  /*5080*/  ISETP.GT.AND P4, PT, R3, RZ, P0 ;  /* 0x000000ff0300720c */ /* 0x000fe20000784270 */
[-C--:B------:R-:W-:Y:S01]  /*5090*/  FMUL R43, R43, R88.reuse ;  /* 0x000000582b2b7220 */ /* 0x080fe20000400000 */
[----:B------:R-:W-:Y:S01]  /*50a0*/  F2FP.F16.F32.PACK_AB R33, RZ, R33 ;  /* 0x00000021ff21723e */ /* 0x000fe200000000ff */
[----:B------:R-:W-:Y:S01]  /*50b0*/  FMUL R44, R44, R88 ;  /* 0x000000582c2c7220 */ /* 0x000fe20000400000 */
[----:B------:R-:W-:Y:S01]  /*50c0*/  F2FP.F16.F32.PACK_AB R34, RZ, R34 ;  /* 0x00000022ff22723e */ /* 0x000fe200000000ff */
[----:B------:R-:W-:Y:S01]  /*50d0*/  @P3 STG.E.U16 desc[UR36][R6.64+0x12], R29 ;  /* 0x0000121d06003986 */ /* 0x000fe2000c101524 */
[----:B------:R-:W-:Y:S01]  /*50e0*/  ISETP.GT.AND P3, PT, R4, 0x11, PT ;  /* 0x000000110400780c */ /* 0x000fe20003f64270 */
[-C--:B------:R-:W-:Y:S01]  /*50f0*/  FMUL R45, R45, R88.reuse ;  /* 0x000000582d2d7220 */ /* 0x080fe20000400000 */
[----:B------:R-:W-:Y:S01]  /*5100*/  F2FP.F16.F32.PACK_AB R35, RZ, R35 ;  /* 0x00000023ff23723e */ /* 0x000fe200000000ff */
[----:B------:R-:W-:Y:S01]  /*5110*/  @P1 STG.E.U16 desc[UR36][R8.64+0x10], R30 ;  /* 0x0000101e08001986 */ /* 0x000fe2000c101524 */
[C---:B------:R-:W-:Y:S01]  /*5120*/  ISETP.GT.AND P1, PT, R3.reuse, 0x8, P0 ;  /* 0x000000080300780c */ /* 0x040fe20000724270 */
[-C--:B------:R-:W-:Y:S01]  /*5130*/  FMUL R46, R46, R88.reuse ;  /* 0x000000582e2e7220 */ /* 0x080fe20000400000 */
[----:B------:R-:W-:Y:S01]  /*5140*/  ISETP.GT.AND P0, PT, R4, 0x18, PT ;  /* 0x000000180400780c */ /* 0x000fe20003f04270 */
[----:B------:R-:W-:Y:S01]  /*5150*/  @P2 STG.E.U16 desc[UR36][R8.64+0x12], R31 ;  /* 0x0000121f08002986 */ /* 0x000fe2000c101524 */
[----:B------:R-:W-:Y:S01]  /*5160*/  ISETP.GT.AND P2, PT, R3, RZ, P3 ;  /* 0x000000ff0300720c */ /* 0x000fe20001f44270 */
[-C--:B------:R-:W-:Y:S01]  /*5170*/  FMUL R47, R47, R88.reuse ;  /* 0x000000582f2f7220 */ /* 0x080fe20000400000 */
[C---:B------:R-:W-:Y:S01]  /*5180*/  ISETP.GT.AND P3, PT, R3.reuse, 0x8, P3 ;  /* 0x000000080300780c */ /* 0x040fe20001f64270 */
[----:B------:R-:W-:Y:S01]  /*5190*/  @P4 STG.E.U16 desc[UR36][R6.64+0x20], R32 ;  /* 0x0000202006004986 */ /* 0x000fe2000c101524 */
[----:B------:R-:W-:Y:S01]  /*51a0*/  ISETP.GT.AND P4, PT, R3, RZ, P0 ;  /* 0x000000ff0300720c */ /* 0x000fe20000784270 */
[----:B------:R-:W-:Y:S01]  /*51b0*/  FMUL R48, R48, R88 ;  /* 0x0000005830307220 */ /* 0x000fe20000400000 */
[----:B------:R-:W-:Y:S01]  /*51c0*/  F2FP.F16.F32.PACK_AB R36, RZ, R36 ;  /* 0x00000024ff24723e */ /* 0x000fe200000000ff */
[-C--:B------:R-:W-:Y:S01]  /*51d0*/  FMUL R49, R49, R88.reuse ;  /* 0x0000005831317220 */ /* 0x080fe20000400000 */
[----:B------:R-:W-:Y:S01]  /*51e0*/  F2FP.F16.F32.PACK_AB R37, RZ, R37 ;  /* 0x00000025ff25723e */ /* 0x000fe200000000ff */
[----:B------:R-:W-:Y:S01]  /*51f0*/  FMUL R50, R50, R88 ;  /* 0x0000005832327220 */ /* 0x000fe20000400000 */
[----:B------:R-:W-:Y:S01]  /*5200*/  F2FP.F16.F32.PACK_AB R38, RZ, R38 ;  /* 0x00000026ff26723e */ /* 0x000fe200000000ff */
[----:B------:R-:W-:Y:S01]  /*5210*/  FMUL R51, R51, R88 ;  /* 0x0000005833337220 */ /* 0x000fe20000400000 */
[----:B------:R-:W-:Y:S01]  /*5220*/  F2FP.F16.F32.PACK_AB R39, RZ, R39 ;  /* 0x00000027ff27723e */ /* 0x000fe200000000ff */
[----:B------:R-:W-:Y:S01]  /*5230*/  @P2 STG.E.U16 desc[UR36][R6.64+0x22], R33 ;  /* 0x0000222106002986 */ /* 0x000fe2000c101524 */
[----:B------:R-:W-:Y:S01]  /*5240*/  F2FP.F16.F32.PACK_AB R40, RZ, R40 ;  /* 0x00000028ff28723e */ /* 0x000fe200000000ff */
[-C--:B------:R-:W-:Y:S01]  /*5250*/  FMUL R52, R52, R88.reuse ;  /* 0x0000005834347220 */ /* 0x080fe20000400000 */
[----:B------:R-:W-:Y:S01]  /*5260*/  F2FP.F16.F32.PACK_AB R41, RZ, R41 ;  /* 0x00000029ff29723e */ /* 0x000fe200000000ff */
[----:B------:R-:W-:Y:S01]  /*5270*/  @P1 STG.E.U16 desc[UR36][R8.64+0x20], R34 ;  /* 0x0000202208001986 */ /* 0x000fe2000c101524 */
[----:B------:R-:W-:Y:S01]  /*5280*/  ISETP.GT.AND P1, PT, R3, 0x8, P0 ;  /* 0x000000080300780c */ /* 0x000fe20000724270 */
[-C--:B------:R-:W-:Y:S01]  /*5290*/  FMUL R53, R53, R88.reuse ;  /* 0x0000005835357220 */ /* 0x080fe20000400000 */
[C---:B------:R-:W-:Y:S01]  /*52a0*/  ISETP.GT.AND P0, PT, R4.reuse, 0x20, PT ;  /* 0x000000200400780c */ /* 0x040fe20003f04270 */
[----:B------:R-:W-:Y:S01]  /*52b0*/  @P3 STG.E.U16 desc[UR36][R8.64+0x22], R35 ;  /* 0x0000222308003986 */ /* 0x000fe2000c101524 */
[----:B------:R-:W-:Y:S01]  /*52c0*/  ISETP.GT.AND P3, PT, R4, 0x19, PT ;  /* 0x000000190400780c */ /* 0x000fe20003f64270 */
[----:B------:R-:W-:Y:S01]  /*52d0*/  FMUL R54, R54, R88 ;  /* 0x0000005836367220 */ /* 0x000fe20000400000 */
[----:B------:R-:W-:Y:S01]  /*52e0*/  F2FP.F16.F32.PACK_AB R42, RZ, R42 ;  /* 0x0000002aff2a723e */ /* 0x000fe200000000ff */
[----:B------:R-:W-:Y:S01]  /*52f0*/  @P4 STG.E.U16 desc[UR36][R6.64+0x30], R36 ;  /* 0x0000302406004986 */ /* 0x000fe2000c101524 */
[----:B------:R-:W-:Y:S01]  /*5300*/  ISETP.GT.AND P2, PT, R3, RZ, P3 ;  /* 0x000000ff0300720c */ /* 0x000fe20001f44270 */
[-C--:B------:R-:W-:Y:S01]  /*5310*/  FMUL R55, R55, R88.reuse ;  /* 0x0000005837377220 */ /* 0x080fe20000400000 */
[C---:B------:R-:W-:Y:S01]  /*5320*/  ISETP.GT.AND P3, PT, R3.reuse, 0x8, P3 ;  /* 0x000000080300780c */ /* 0x040fe20001f64270 */
[-C--:B------:R-:W-:Y:S01]  /*5330*/  FMUL R56, R56, R88.reuse ;  /* 0x0000005838387220 */ /* 0x080fe20000400000 */
[----:B------:R-:W-:Y:S01]  /*5340*/  ISETP.GT.AND P4, PT, R3, RZ, P0 ;  /* 0x000000ff0300720c */ /* 0x000fe20000784270 */
[-C--:B------:R-:W-:Y:S01]  /*5350*/  FMUL R57, R57, R88.reuse ;  /* 0x0000005839397220 */ /* 0x080fe20000400000 */
[----:B------:R-:W-:Y:S01]  /*5360*/  F2FP.F16.F32.PACK_AB R43, RZ, R43 ;  /* 0x0000002bff2b723e */ /* 0x000fe200000000ff */
[----:B------:R-:W-:Y:S01]  /*5370*/  FMUL R58, R58, R88 ;  /* 0x000000583a3a7220 */ /* 0x000fe20000400000 */
[----:B------:R-:W-:Y:S01]  /*5380*/  F2FP.F16.F32.PACK_AB R44, RZ, R44 ;  /* 0x0000002cff2c723e */ /* 0x000fe200000000ff */
[-C--:B------:R-:W-:Y:S01]  /*5390*/  FMUL R59, R59, R88.reuse ;  /* 0x000000583b3b7220 */ /* 0x080fe20000400000 */
[----:B------:R-:W-:Y:S01]  /*53a0*/  F2FP.F16.F32.PACK_AB R45, RZ, R45 ;  /* 0x0000002dff2d723e */ /* 0x000fe200000000ff */
[----:B------:R-:W-:Y:S01]  /*53b0*/  FMUL R60, R60, R88 ;  /* 0x000000583c3c7220 */ /* 0x000fe20000400000 */
[----:B------:R-:W-:Y:S01]  /*53c0*/  F2FP.F16.F32.PACK_AB R46, RZ, R46 ;  /* 0x0000002eff2e723e */ /* 0x000fe200000000ff */
[----:B------:R-:W-:Y:S01]  /*53d0*/  @P2 STG.E.U16 desc[UR36][R6.64+0x32], R37 ;  /* 0x0000322506002986 */ /* 0x000fe2000c101524 */
[----:B------:R-:W-:Y:S01]  /*53e0*/  F2FP.F16.F32.PACK_AB R47, RZ, R47 ;  /* 0x0000002fff2f723e */ /* 0x000fe200000000ff */
[----:B------:R-:W-:Y:S01]  /*53f0*/  FMUL R61, R61, R88 ;  /* 0x000000583d3d7220 */ /* 0x000fe20000400000 */
[----:B------:R-:W-:Y:S01]  /*5400*/  F2FP.F16.F32.PACK_AB R48, RZ, R48 ;  /* 0x00000030ff30723e */ /* 0x000fe200000000ff */
[----:B------:R-:W-:Y:S01]  /*5410*/  @P1 STG.E.U16 desc[UR36][R8.64+0x30], R38 ;  /* 0x0000302608001986 */ /* 0x000fe2000c101524 */
[----:B------:R-:W-:Y:S01]  /*5420*/  ISETP.GT.AND P1, PT, R3, 0x8, P0 ;  /* 0x000000080300780c */ /* 0x000fe20000724270 */
[-C--:B------:R-:W-:Y:S01]  /*5430*/  FMUL R62, R62, R88.reuse ;  /* 0x000000583e3e7220 */ /* 0x080fe20000400000 */
[C---:B------:R-:W-:Y:S01]  /*5440*/  ISETP.GT.AND P0, PT, R4.reuse, 0x28, PT ;  /* 0x000000280400780c */ /* 0x040fe20003f04270 */
[----:B------:R-:W-:Y:S01]  /*5450*/  @P3 STG.E.U16 desc[UR36][R8.64+0x32], R39 ;  /* 0x0000322708003986 */ /* 0x000fe2000c101524 */
[----:B------:R-:W-:Y:S01]  /*5460*/  ISETP.GT.AND P3, PT, R4, 0x21, PT ;  /* 0x000000210400780c */ /* 0x000fe20003f64270 */
[-C--:B------:R-:W-:Y:S01]  /*5470*/  FMUL R63, R63, R88.reuse ;  /* 0x000000583f3f7220 */ /* 0x080fe20000400000 */
[----:B------:R-:W-:Y:S01]  /*5480*/  F2FP.F16.F32.PACK_AB R49, RZ, R49 ;  /* 0x00000031ff31723e */ /* 0x000fe200000000ff */
[----:B------:R-:W-:Y:S01]  /*5490*/  @P4 STG.E.U16 desc[UR36][R6.64+0x40], R40 ;  /* 0x0000402806004986 */ /* 0x000fe2000c101524 */
[C---:B------:R-:W-:Y:S01]  /*54a0*/  ISETP.GT.AND P2, PT, R3.reuse, RZ, P3 ;  /* 0x000000ff0300720c */ /* 0x040fe20001f44270 */
[-C--:B------:R-:W-:Y:S01]  /*54b0*/  FMUL R64, R64, R88.reuse ;  /* 0x0000005840407220 */ /* 0x080fe20000400000 */
[----:B------:R-:W-:Y:S01]  /*54c0*/  ISETP.GT.AND P3, PT, R3, 0x8, P3 ;  /* 0x000000080300780c */ /* 0x000fe20001f64270 */
[-C--:B------:R-:W-:Y:S01]  /*54d0*/  FMUL R65, R65, R88.reuse ;  /* 0x0000005841417220 */ /* 0x080fe20000400000 */
        /* <DEDUP_REMOVED lines=62> */
[----:B------:R-:W-:-:S02]  /*58c0*/  F2FP.F16.F32.PACK_AB R68, RZ, R68 ;  /* 0x00000044ff44723e */ /* 0x000fc400000000ff */
[----:B------:R-:W-:Y:S01]  /*58d0*/  F2FP.F16.F32.PACK_AB R69, RZ, R69 ;  /* 0x00000045ff45723e */ /* 0x000fe200000000ff */
[----:B------:R-:W-:Y:S01]  /*58e0*/  @P1 STG.E.U16 desc[UR36][R8.64+0x60], R50 ;  /* 0x0000603208001986 */ /* 0x000fe2000c101524 */
[C---:B------:R-:W-:Y:S02]  /*58f0*/  ISETP.GT.AND P1, PT, R3.reuse, 0x8, P0 ;  /* 0x000000080300780c */ /* 0x040fe40000724270 */
[C---:B------:R-:W-:Y:S01]  /*5900*/  ISETP.GT.AND P0, PT, R4.reuse, 0x40, PT ;  /* 0x000000400400780c */ /* 0x040fe20003f04270 */
[----:B------:R-:W-:Y:S01]  /*5910*/  @P3 STG.E.U16 desc[UR36][R8.64+0x62], R51 ;  /* 0x0000623308003986 */ /* 0x000fe2000c101524 */
[----:B------:R-:W-:Y:S02]  /*5920*/  ISETP.GT.AND P3, PT, R4, 0x39, PT ;  /* 0x000000390400780c */ /* 0x000fe40003f64270 */
[----:B------:R-:W-:Y:S01]  /*5930*/  F2FP.F16.F32.PACK_AB R70, RZ, R70 ;  /* 0x00000046ff46723e */ /* 0x000fe200000000ff */
[----:B------:R-:W-:Y:S01]  /*5940*/  @P4 STG.E.U16 desc[UR36][R6.64+0x70], R52 ;  /* 0x0000703406004986 */ /* 0x000fe2000c101524 */
[----:B------:R-:W-:-:S02]  /*5950*/  ISETP.GT.AND P2, PT, R3, RZ, P3 ;  /* 0x000000ff0300720c */ /* 0x000fc40001f44270 */
[C---:B------:R-:W-:Y:S02]  /*5960*/  ISETP.GT.AND P3, PT, R3.reuse, 0x8, P3 ;  /* 0x000000080300780c */ /* 0x040fe40001f64270 */
[----:B------:R-:W-:Y:S02]  /*5970*/  ISETP.GT.AND P4, PT, R3, RZ, P0 ;  /* 0x000000ff0300720c */ /* 0x000fe40000784270 */
[----:B------:R-:W-:Y:S02]  /*5980*/  F2FP.F16.F32.PACK_AB R71, RZ, R71 ;  /* 0x00000047ff47723e */ /* 0x000fe400000000ff */
[----:B------:R-:W-:Y:S02]  /*5990*/  F2FP.F16.F32.PACK_AB R72, RZ, R72 ;  /* 0x00000048ff48723e */ /* 0x000fe400000000ff */
[----:B------:R-:W-:Y:S02]  /*59a0*/  F2FP.F16.F32.PACK_AB R73, RZ, R73 ;  /* 0x00000049ff49723e */ /* 0x000fe400000000ff */
        /* <DEDUP_REMOVED lines=33> */
[----:B------:R-:W-:-:S03]  /*5bc0*/  F2FP.F16.F32.PACK_AB R87, RZ, R87 ;  /* 0x00000057ff57723e */ /* 0x000fc600000000ff */
[----:B------:R-:W-:Y:S04]  /*5bd0*/  @P2 STG.E.U16 desc[UR36][R6.64+0x92], R61 ;  /* 0x0000923d06002986 */ /* 0x000fe8000c101524 */
[----:B------:R-:W-:Y:S01]  /*5be0*/  @P1 STG.E.U16 desc[UR36][R8.64+0x90], R62 ;  /* 0x0000903e08001986 */ /* 0x000fe2000c101524 */
[----:B------:R-:W-:Y:S02]  /*5bf0*/  ISETP.GT.AND P1, PT, R3, 0x8, P0 ;  /* 0x000000080300780c */ /* 0x000fe40000724270 */
[C---:B------:R-:W-:Y:S01]  /*5c00*/  ISETP.GT.AND P0, PT, R4.reuse, 0x58, PT ;  /* 0x000000580400780c */ /* 0x040fe20003f04270 */
[----:B------:R-:W-:Y:S01]  /*5c10*/  @P3 STG.E.U16 desc[UR36][R8.64+0x92], R63 ;  /* 0x0000923f08003986 */ /* 0x000fe2000c101524 */
[----:B------:R-:W-:-:S03]  /*5c20*/  ISETP.GT.AND P3, PT, R4, 0x51, PT ;  /* 0x000000510400780c */ /* 0x000fc60003f64270 */
[----:B------:R-:W-:Y:S01]  /*5c30*/  @P4 STG.E.U16 desc[UR36][R6.64+0xa0], R64 ;  /* 0x0000a04006004986 */ /* 0x000fe2000c101524 */
[C---:B------:R-:W-:Y:S02]  /*5c40*/  ISETP.GT.AND P2, PT, R3.reuse, RZ, P3 ;  /* 0x000000ff0300720c */ /* 0x040fe40001f44270 */
[C---:B------:R-:W-:Y:S02]  /*5c50*/  ISETP.GT.AND P3, PT, R3.reuse, 0x8, P3 ;  /* 0x000000080300780c */ /* 0x040fe40001f64270 */
[----:B------:R-:W-:-:S09]  /*5c60*/  ISETP.GT.AND P4, PT, R3, RZ, P0 ;  /* 0x000000ff0300720c */ /* 0x000fd20000784270 */
        /* <DEDUP_REMOVED lines=9> */
[C---:B------:R-:W-:Y:S02]  /*5d00*/  ISETP.GT.AND P3, PT, R3.reuse, RZ, P0 ;  /* 0x000000ff0300720c */ /* 0x040fe40000764270 */
[----:B------:R-:W-:-:S07]  /*5d10*/  ISETP.GT.AND P0, PT, R3, 0x8, P0 ;  /* 0x000000080300780c */ /* 0x000fce0000704270 */
[----:B------:R-:W-:Y:S04]  /*5d20*/  @P2 STG.E.U16 desc[UR36][R6.64+0xb2], R69 ;  /* 0x0000b24506002986 */ /* 0x000fe8000c101524 */
[----:B------:R-:W-:Y:S01]  /*5d30*/  @P1 STG.E.U16 desc[UR36][R8.64+0xb0], R70 ;  /* 0x0000b04608001986 */ /* 0x000fe2000c101524 */
[----:B------:R-:W-:-:S03]  /*5d40*/  ISETP.GT.AND P1, PT, R4, 0x68, PT ;  /* 0x000000680400780c */ /* 0x000fc60003f24270 */
        /* <DEDUP_REMOVED lines=11> */
[C---:B------:R-:W-:Y:S02]  /*5e00*/  ISETP.GT.AND P2, PT, R3.reuse, RZ, P0 ;  /* 0x000000ff0300720c */ /* 0x040fe40000744270 */
[----:B------:R-:W-:Y:S01]  /*5e10*/  ISETP.GT.AND P0, PT, R3, 0x8, P0 ;  /* 0x000000080300780c */ /* 0x000fe20000704270 */
[----:B------:R-:W-:Y:S01]  /*5e20*/  @P3 STG.E.U16 desc[UR36][R6.64+0xd0], R76 ;  /* 0x0000d04c06003986 */ /* 0x000fe2000c101524 */
[----:B------:R-:W-:-:S04]  /*5e30*/  ISETP.GT.AND P3, PT, R4, 0x70, PT ;  /* 0x000000700400780c */ /* 0x000fc80003f64270 */
[C---:B------:R-:W-:Y:S02]  /*5e40*/  ISETP.GT.AND P4, PT, R3.reuse, RZ, P3 ;  /* 0x000000ff0300720c */ /* 0x040fe40001f84270 */
[----:B------:R-:W-:-:S03]  /*5e50*/  ISETP.GT.AND P3, PT, R3, 0x8, P3 ;  /* 0x000000080300780c */ /* 0x000fc60001f64270 */
[----:B------:R-:W-:Y:S01]  /*5e60*/  @P2 STG.E.U16 desc[UR36][R6.64+0xd2], R77 ;  /* 0x0000d24d06002986 */ /* 0x000fe2000c101524 */
[----:B------:R-:W-:-:S03]  /*5e70*/  ISETP.GT.AND P2, PT, R4, 0x79, PT ;  /* 0x000000790400780c */ /* 0x000fc60003f44270 */
[----:B------:R-:W-:Y:S01]  /*5e80*/  @P1 STG.E.U16 desc[UR36][R8.64+0xd0], R78 ;  /* 0x0000d04e08001986 */ /* 0x000fe2000c101524 */
[----:B------:R-:W-:-:S03]  /*5e90*/  ISETP.GT.AND P1, PT, R4, 0x78, PT ;  /* 0x000000780400780c */ /* 0x000fc60003f24270 */
[----:B------:R-:W-:Y:S01]  /*5ea0*/  @P0 STG.E.U16 desc[UR36][R8.64+0xd2], R79 ;  /* 0x0000d24f08000986 */ /* 0x000fe2000c101524 */
[----:B------:R-:W-:-:S03]  /*5eb0*/  ISETP.GT.AND P0, PT, R4, 0x71, PT ;  /* 0x000000710400780c */ /* 0x000fc60003f04270 */
[----:B------:R-:W-:Y:S01]  /*5ec0*/  @P4 STG.E.U16 desc[UR36][R6.64+0xe0], R80 ;  /* 0x0000e05006004986 */ /* 0x000fe2000c101524 */
[C---:B------:R-:W-:Y:S02]  /*5ed0*/  ISETP.GT.AND P4, PT, R3.reuse, RZ, P0 ;  /* 0x000000ff0300720c */ /* 0x040fe40000784270 */
[----:B------:R-:W-:-:S11]  /*5ee0*/  ISETP.GT.AND P0, PT, R3, 0x8, P0 ;  /* 0x000000080300780c */ /* 0x000fd60000704270 */
[----:B------:R-:W-:Y:S02]  /*5ef0*/  @P4 IMAD.MOV.U32 R4, RZ, RZ, R6 ;  /* 0x000000ffff044224 */ /* 0x000fe400078e0006 */
[----:B------:R-:W-:-:S05]  /*5f00*/  @P4 IMAD.MOV.U32 R5, RZ, RZ, R7 ;  /* 0x000000ffff054224 */ /* 0x000fca00078e0007 */
[----:B------:R0:W-:Y:S01]  /*5f10*/  @P4 STG.E.U16 desc[UR36][R4.64+0xe2], R81 ;  /* 0x0000e25104004986 */ /* 0x0001e2000c101524 */
[C---:B------:R-:W-:Y:S02]  /*5f20*/  ISETP.GT.AND P4, PT, R3.reuse, RZ, P2 ;  /* 0x000000ff0300720c */ /* 0x040fe40001784270 */
[----:B------:R-:W-:Y:S01]  /*5f30*/  ISETP.GT.AND P2, PT, R3, 0x8, P2 ;  /* 0x000000080300780c */ /* 0x000fe20001744270 */
[----:B0-----:R-:W-:Y:S02]  /*5f40*/  @P3 IMAD.MOV.U32 R4, RZ, RZ, R8 ;  /* 0x000000ffff043224 */ /* 0x001fe400078e0008 */
[----:B------:R-:W-:-:S05]  /*5f50*/  @P3 IMAD.MOV.U32 R5, RZ, RZ, R9 ;  /* 0x000000ffff053224 */ /* 0x000fca00078e0009 */
[----:B------:R0:W-:Y:S01]  /*5f60*/  @P3 STG.E.U16 desc[UR36][R4.64+0xe0], R82 ;  /* 0x0000e05204003986 */ /* 0x0001e2000c101524 */
[C---:B------:R-:W-:Y:S02]  /*5f70*/  ISETP.GT.AND P3, PT, R3.reuse, RZ, P1 ;  /* 0x000000ff0300720c */ /* 0x040fe40000f64270 */
[----:B------:R-:W-:Y:S01]  /*5f80*/  ISETP.GT.AND P1, PT, R3, 0x8, P1 ;  /* 0x000000080300780c */ /* 0x000fe20000f24270 */
[----:B0-----:R-:W-:Y:S02]  /*5f90*/  @P0 IMAD.MOV.U32 R4, RZ, RZ, R8 ;  /* 0x000000ffff040224 */ /* 0x001fe400078e0008 */
[----:B------:R-:W-:-:S05]  /*5fa0*/  @P0 IMAD.MOV.U32 R5, RZ, RZ, R9 ;  /* 0x000000ffff050224 */ /* 0x000fca00078e0009 */
[----:B------:R0:W-:Y:S03]  /*5fb0*/  @P0 STG.E.U16 desc[UR36][R4.64+0xe2], R83 ;  /* 0x0000e25304000986 */ /* 0x0001e6000c101524 */
[----:B0-----:R-:W-:Y:S02]  /*5fc0*/  @P3 IMAD.MOV.U32 R4, RZ, RZ, R6 ;  /* 0x000000ffff043224 */ /* 0x001fe400078e0006 */
[----:B------:R-:W-:-:S05]  /*5fd0*/  @P3 IMAD.MOV.U32 R5, RZ, RZ, R7 ;  /* 0x000000ffff053224 */ /* 0x000fca00078e0007 */
[----:B------:R0:W-:Y:S04]  /*5fe0*/  @P3 STG.E.U16 desc[UR36][R4.64+0xf0], R84 ;  /* 0x0000f05404003986 */ /* 0x0001e8000c101524 */
[----:B------:R4:W-:Y:S01]  /*5ff0*/  @P4 STG.E.U16 desc[UR36][R6.64+0xf2], R85 ;  /* 0x0000f25506004986 */ /* 0x0009e2000c101524 */
[----:B0-----:R-:W-:Y:S02]  /*6000*/  @P1 IMAD.MOV.U32 R4, RZ, RZ, R8 ;  /* 0x000000ffff041224 */ /* 0x001fe400078e0008 */
[----:B------:R-:W-:-:S05]  /*6010*/  @P1 IMAD.MOV.U32 R5, RZ, RZ, R9 ;  /* 0x000000ffff051224 */ /* 0x000fca00078e0009 */
[----:B------:R4:W-:Y:S04]  /*6020*/  @P1 STG.E.U16 desc[UR36][R4.64+0xf0], R86 ;  /* 0x0000f05604001986 */ /* 0x0009e8000c101524 */
[----:B------:R4:W-:Y:S02]  /*6030*/  @P2 STG.E.U16 desc[UR36][R8.64+0xf2], R87 ;  /* 0x0000f25708002986 */ /* 0x0009e4000c101524 */
.L_x_158:
[----:B------:R-:W-:Y:S05]  /*6040*/  BSYNC B0 ;  /* 0x0000000000007941 */ /* 0x000fea0003800000 */
.L_x_32:
[----:B------:R-:W-:Y:S01]  /*6050*/  IADD3 R16, P0, R16, UR38, RZ ;  /* 0x0000002610107c10 */ /* 0x000fe2000ff1e0ff */
[----:B------:R-:W-:Y:S01]  /*6060*/  ULDC.64 UR4, c[0x0][0x650] ;  /* 0x0001940000047ab9 */ /* 0x000fe20000000a00 */
[----:B------:R-:W-:Y:S01]  /*6070*/  PRMT R3, RZ, 0x7610, R3 ;  /* 0x00007610ff037816 */ /* 0x000fe20000000003 */
[----:B------:R-:W-:Y:S01]  /*6080*/  IMAD.MOV.U32 R100, RZ, RZ, -0x1 ;  /* 0xffffffffff647424 */ /* 0x000fe200078e00ff */
[----:B------:R-:W-:Y:S01]  /*6090*/  IADD3.X R17, R17, UR41, RZ, P0, !PT ;  /* 0x0000002911117c10 */ /* 0x000fe200087fe4ff */
[----:B------:R-:W-:Y:S01]  /*60a0*/  IMAD.MOV.U32 R99, RZ, RZ, -0x1 ;  /* 0xffffffffff637424 */ /* 0x000fe200078e00ff */
[----:B------:R-:W-:-:S04]  /*60b0*/  ISETP.GE.U32.AND P0, PT, R16, UR4, PT ;  /* 0x0000000410007c0c */ /* 0x000fc8000bf06070 */
[----:B------:R-:W-:-:S13]  /*60c0*/  ISETP.GE.U32.AND.EX P0, PT, R17, UR5, PT, P0 ;  /* 0x0000000511007c0c */ /* 0x000fda000bf06100 */
[----:B------:R-:W-:Y:S05]  /*60d0*/  @P0 BRA `(.L_x_159) ;  /* 0x00000004004c0947 */ /* 0x000fea0003800000 */
[----:B------:R-:W0:Y:S01]  /*60e0*/  LDC.64 R10, c[0x0][0x628] ;  /* 0x00018a00ff0a7b82 */ /* 0x000e220000000a00 */
[----:B---3--:R-:W3:Y:S01]  /*60f0*/  S2R R12, SR_CTAID.X ;  /* 0x00000000000c7919 */ /* 0x008ee20000002500 */
[----:B-12-4-:R-:W-:Y:S02]  /*6100*/  IMAD.MOV.U32 R8, RZ, RZ, R16 ;  /* 0x000000ffff087224 */ /* 0x016fe400078e0010 */
[----:B------:R-:W-:Y:S01]  /*6110*/  IMAD.MOV.U32 R9, RZ, RZ, R17 ;  /* 0x000000ffff097224 */ /* 0x000fe200078e0011 */
[----:B------:R-:W1:Y:S03]  /*6120*/  S2R R20, SR_CTAID.Y ;  /* 0x0000000000147919 */ /* 0x000e660000002600 */
[----:B------:R-:W2:Y:S08]  /*6130*/  LDC R0, c[0x0][0x630] ;  /* 0x00018c00ff007b82 */ /* 0x000eb00000000800 */
[----:B------:R-:W4:Y:S01]  /*6140*/  LDC.64 R14, c[0x0][0x620] ;  /* 0x00018800ff0e7b82 */ /* 0x000f220000000a00 */
[----:B0-----:R-:W-:-:S04]  /*6150*/  ISETP.NE.U32.AND P0, PT, R10, RZ, PT ;  /* 0x000000ff0a00720c */ /* 0x001fc80003f05070 */
[----:B------:R-:W-:-:S13]  /*6160*/  ISETP.NE.AND.EX P0, PT, R11, RZ, PT, P0 ;  /* 0x000000ff0b00720c */ /* 0x000fda0003f05300 */
[----:B-1234-:R-:W-:Y:S05]  /*6170*/  @!P0 BRA `(.L_x_160) ;  /* 0x0000000000288947 */ /* 0x01efea0003800000 */
        /* <DEDUP_REMOVED lines=10> */
.L_x_160:
[-CC-:B------:R-:W-:Y:S01]  /*6220*/  SHF.R.U64 R99, R8, R0.reuse, R9.reuse ;  /* 0x0000000008637219 */ /* 0x180fe20000001209 */
[----:B------:R-:W0:Y:S01]  /*6230*/  LDC.64 R26, c[0x0][0x640] ;  /* 0x00019000ff1a7b82 */ /* 0x000e220000000a00 */
[----:B------:R-:W-:Y:S01]  /*6240*/  SHF.R.U32.HI R0, RZ, R0, R9 ;  /* 0x00000000ff007219 */ /* 0x000fe20000011609 */
[----:B------:R-:W-:Y:S01]  /*6250*/  ULDC UR4, c[0x0][0x150] ;  /* 0x0000540000047ab9 */ /* 0x000fe20000000800 */
[----:B------:R-:W-:Y:S02]  /*6260*/  IADD3 R3, P0, RZ, -R99, RZ ;  /* 0x80000063ff037210 */ /* 0x000fe40007f1e0ff */
[----:B------:R-:W-:-:S03]  /*6270*/  I2FP.F32.U32 R7, R12 ;  /* 0x0000000c00077245 */ /* 0x000fc60000201000 */
[----:B------:R-:W1:Y:S01]  /*6280*/  LDC R6, c[0x0][0x618] ;  /* 0x00018600ff067b82 */ /* 0x000e620000000800 */
[----:B------:R-:W-:Y:S02]  /*6290*/  IMAD.X R5, RZ, RZ, ~R0, P0 ;  /* 0x000000ffff057224 */ /* 0x000fe400000e0e00 */
[----:B------:R-:W-:Y:S01]  /*62a0*/  FMUL R7, R7, UR4 ;  /* 0x0000000407077c20 */ /* 0x000fe20008400000 */
[----:B------:R-:W-:Y:S01]  /*62b0*/  ULDC UR4, c[0x0][0x154] ;  /* 0x0000550000047ab9 */ /* 0x000fe20000000800 */
[-C--:B------:R-:W-:Y:S02]  /*62c0*/  IMAD R0, R5, R14.reuse, RZ ;  /* 0x0000000e05007224 */ /* 0x080fe400078e02ff */
[C---:B------:R-:W-:Y:S01]  /*62d0*/  IMAD.WIDE.U32 R4, R3.reuse, R14, R16 ;  /* 0x0000000e03047225 */ /* 0x040fe200078e0010 */
[----:B------:R-:W2:Y:S01]  /*62e0*/  LDC R11, c[0x0][0x608] ;  /* 0x00018200ff0b7b82 */ /* 0x000ea20000000800 */
[----:B------:R-:W3:Y:S02]  /*62f0*/  F2I.U32.TRUNC.NTZ R7, R7 ;  /* 0x0000000700077305 */ /* 0x000ee4000020f000 */
[----:B------:R-:W-:-:S04]  /*6300*/  IMAD R3, R3, R15, R0 ;  /* 0x0000000f03037224 */ /* 0x000fc800078e0200 */
[----:B------:R-:W-:Y:S01]  /*6310*/  IMAD.IADD R3, R5, 0x1, R3 ;  /* 0x0000000105037824 */ /* 0x000fe200078e0203 */
[----:B------:R-:W4:Y:S01]  /*6320*/  LDC R8, c[0x0][0x658] ;  /* 0x00019600ff087b82 */ /* 0x000f220000000800 */
[----:B------:R-:W-:Y:S02]  /*6330*/  I2FP.F32.U32 R5, R20 ;  /* 0x0000001400057245 */ /* 0x000fe40000201000 */
[----:B0-----:R-:W-:-:S04]  /*6340*/  ISETP.NE.U32.AND P0, PT, R26, RZ, PT ;  /* 0x000000ff1a00720c */ /* 0x001fc80003f05070 */
[----:B------:R-:W-:Y:S01]  /*6350*/  ISETP.NE.AND.EX P0, PT, R27, RZ, PT, P0 ;  /* 0x000000ff1b00720c */ /* 0x000fe20003f05300 */
[----:B------:R-:W0:Y:S01]  /*6360*/  LDC R9, c[0x0][0x144] ;  /* 0x00005100ff097b82 */ /* 0x000e220000000800 */
[-C--:B-1----:R-:W-:Y:S01]  /*6370*/  SHF.R.U64 R13, R4, R6.reuse, R3 ;  /* 0x00000006040d7219 */ /* 0x082fe20000001203 */
[----:B---3--:R-:W-:Y:S01]  /*6380*/  IMAD.MOV R7, RZ, RZ, -R7 ;  /* 0x000000ffff077224 */ /* 0x008fe200078e0a07 */
[----:B------:R-:W-:Y:S01]  /*6390*/  SHF.R.U32.HI R0, RZ, R6, R3 ;  /* 0x00000006ff007219 */ /* 0x000fe20000011603 */
[----:B------:R-:W-:-:S04]  /*63a0*/  FMUL R6, R5, UR4 ;  /* 0x0000000405067c20 */ /* 0x000fc80008400000 */
[----:B------:R-:W1:Y:S01]  /*63b0*/  LDC R21, c[0x0][0x148] ;  /* 0x00005200ff157b82 */ /* 0x000e620000000800 */
[----:B------:R3:W0:Y:S01]  /*63c0*/  F2I.U32.TRUNC.NTZ R14, R6 ;  /* 0x00000006000e7305 */ /* 0x000622000020f000 */
[-CC-:B--2---:R-:W-:Y:S02]  /*63d0*/  SHF.R.U64 R10, R13, R11.reuse, R0.reuse ;  /* 0x0000000b0d0a7219 */ /* 0x184fe40000001200 */
[----:B------:R-:W-:-:S04]  /*63e0*/  SHF.R.U32.HI R3, RZ, R11, R0 ;  /* 0x0000000bff037219 */ /* 0x000fc80000011600 */
[----:B-----5:R-:W2:Y:S01]  /*63f0*/  LDC R24, c[0x0][0x648] ;  /* 0x00019200ff187b82 */ /* 0x020ea20000000800 */
[-CC-:B----4-:R-:W-:Y:S02]  /*6400*/  SHF.R.U64 R15, R10, R8.reuse, R3.reuse ;  /* 0x000000080a0f7219 */ /* 0x190fe40000001203 */
[----:B------:R-:W-:-:S03]  /*6410*/  SHF.R.U32.HI R5, RZ, R8, R3 ;  /* 0x00000008ff057219 */ /* 0x000fc60000011603 */
[----:B------:R-:W-:Y:S02]  /*6420*/  IMAD.MOV.U32 R4, RZ, RZ, R15 ;  /* 0x000000ffff047224 */ /* 0x000fe400078e000f */
[----:B------:R-:W4:Y:S01]  /*6430*/  LDC R28, c[0x0][0x638] ;  /* 0x00018e00ff1c7b82 */ /* 0x000f220000000800 */
[----:B0-----:R-:W-:-:S07]  /*6440*/  IMAD R25, R9, R7, R12 ;  /* 0x0000000709197224 */ /* 0x001fce00078e020c */
[----:B------:R-:W0:Y:S08]  /*6450*/  LDC R29, c[0x0][0x610] ;  /* 0x00018400ff1d7b82 */ /* 0x000e300000000800 */
[----:B------:R-:W0:Y:S01]  /*6460*/  LDC R30, c[0x0][0x600] ;  /* 0x00018000ff1e7b82 */ /* 0x000e220000000800 */
[----:B-1-3--:R-:W-:Y:S05]  /*6470*/  @!P0 BRA `(.L_x_161) ;  /* 0x0000000000288947 */ /* 0x00afea0003800000 */
[----:B------:R-:W1:Y:S02]  /*6480*/  LDC R0, c[0x0][0x64c] ;  /* 0x00019300ff007b82 */ /* 0x000e640000000800 */
[----:B-1----:R-:W-:-:S05]  /*6490*/  IADD3 R3, P0, R15, R0, RZ ;  /* 0x000000000f037210 */ /* 0x002fca0007f1e0ff */
        /* <DEDUP_REMOVED lines=8> */
.L_x_161:
[----:B------:R-:W-:Y:S01]  /*6520*/  ISETP.NE.AND P0, PT, R2, 0x1, PT ;  /* 0x000000010200780c */ /* 0x000fe20003f05270 */
[----:B------:R-:W-:Y:S01]  /*6530*/  IMAD.MOV R14, RZ, RZ, -R14 ;  /* 0x000000ffff0e7224 */ /* 0x000fe200078e0a0e */
[----:B--2---:R-:W-:Y:S02]  /*6540*/  SHF.R.U64 R0, R4, R24, R5 ;  /* 0x0000001804007219 */ /* 0x004fe40000001205 */
[----:B------:R-:W-:Y:S02]  /*6550*/  LOP3.LUT R3, R10, R97, RZ, 0xc0, !PT ;  /* 0x000000610a037212 */ /* 0x000fe400078ec0ff */
[----:B------:R-:W-:Y:S01]  /*6560*/  LOP3.LUT R6, R13, R96, RZ, 0xc0, !PT ;  /* 0x000000600d067212 */ /* 0x000fe200078ec0ff */
[----:B------:R-:W-:Y:S02]  /*6570*/  IMAD.MOV R4, RZ, RZ, -R0 ;  /* 0x000000ffff047224 */ /* 0x000fe400078e0a00 */
[----:B------:R-:W-:Y:S02]  /*6580*/  IMAD R0, R92, R0, R3 ;  /* 0x000000005c007224 */ /* 0x000fe400078e0203 */
[----:B----4-:R-:W-:-:S02]  /*6590*/  IMAD R3, R4, R28, R15 ;  /* 0x0000001c04037224 */ /* 0x010fc400078e020f */
[----:B------:R-:W-:Y:S02]  /*65a0*/  @P0 IMAD R25, R21, R14, R20 ;  /* 0x0000000e15190224 */ /* 0x000fe400078e0214 */
[----:B0-----:R-:W-:Y:S02]  /*65b0*/  IMAD R5, R3, R30, R6 ;  /* 0x0000001e03057224 */ /* 0x001fe400078e0206 */
[----:B------:R-:W-:Y:S02]  /*65c0*/  IMAD R0, R0, R29, R25 ;  /* 0x0000001d00007224 */ /* 0x000fe400078e0219 */
[----:B------:R-:W-:-:S03]  /*65d0*/  IMAD.MOV.U32 R4, RZ, RZ, 0x1 ;  /* 0x00000001ff047424 */ /* 0x000fc600078e00ff */
[----:B------:R-:W-:Y:S02]  /*65e0*/  SEL R100, R5, R0, !P0 ;  /* 0x0000000005647207 */ /* 0x000fe40004000000 */
[----:B------:R-:W-:Y:S02]  /*65f0*/  PRMT R3, R4, 0x7610, R3 ;  /* 0x0000761004037816 */ /* 0x000fe40000000003 */
[----:B------:R-:W-:-:S07]  /*6600*/  SEL R0, R0, R5, !P0 ;  /* 0x0000000500007207 */ /* 0x000fce0004000000 */
.L_x_159:
[----:B------:R-:W-:Y:S01]  /*6610*/  UIADD3 UR42, UR43, UR42, URZ ;  /* 0x0000002a2b2a7290 */ /* 0x000fe2000fffe03f */
[----:B------:R-:W-:Y:S01]  /*6620*/  LOP3.LUT P0, RZ, R3, 0xff, RZ, 0xc0, !PT ;  /* 0x000000ff03ff7812 */ /* 0x000fe2000780c0ff */
[----:B------:R-:W-:Y:S02]  /*6630*/  IMAD.MOV.U32 R101, RZ, RZ, R0 ;  /* 0x000000ffff657224 */ /* 0x000fe400078e0000 */
[----:B------:R-:W-:Y:S02]  /*6640*/  USHF.R.U32.HI UR4, URZ, 0x1, UR42 ;  /* 0x000000013f047899 */ /* 0x000fe4000801162a */
[----:B------:R-:W-:Y:S02]  /*6650*/  UISETP.GT.U32.AND UP1, UPT, UR42, 0x1, UPT ;  /* 0x000000012a00788c */ /* 0x000fe4000bf24070 */
[----:B------:R-:W-:Y:S02]  /*6660*/  ULOP3.LUT UR4, UR4, 0x1, URZ, 0xc0, !UPT ;  /* 0x0000000104047892 */ /* 0x000fe4000f8ec03f */
[----:B------:R-:W-:-:S02]  /*6670*/  UISETP.LT.U32.AND UP1, UPT, UR43, 0x2, UP1 ;  /* 0x000000022b00788c */ /* 0x000fc40008f21070 */
[----:B------:R-:W-:Y:S02]  /*6680*/  UISETP.NE.U32.AND UP0, UPT, UR4, 0x1, UPT ;  /* 0x000000010400788c */ /* 0x000fe4000bf05070 */
[----:B------:R-:W-:Y:S02]  /*6690*/  USEL UR5, URZ, 0x1, !UP1 ;  /* 0x000000013f057887 */ /* 0x000fe4000c800000 */
[----:B------:R-:W-:Y:S02]  /*66a0*/  UISETP.GT.U32.AND UP0, UPT, UR43, 0x1, !UP0 ;  /* 0x000000012b00788c */ /* 0x000fe4000c704070 */
[----:B------:R-:W-:Y:S02]  /*66b0*/  ULOP3.LUT UR42, UR42, 0x1, URZ, 0xc0, !UPT ;  /* 0x000000012a2a7892 */ /* 0x000fe4000f8ec03f */
[----:B------:R-:W-:-:S04]  /*66c0*/  USEL UR4, URZ, 0x1, !UP0 ;  /* 0x000000013f047887 */ /* 0x000fc8000c000000 */
[----:B------:R-:W-:Y:S01]  /*66d0*/  ULOP3.LUT UR40, UR4, UR40, UR5, 0x96, !UPT ;  /* 0x0000002804287292 */ /* 0x000fe2000f8e9605 */
[----:B------:R-:W-:Y:S11]  /*66e0*/  @P0 BRA `(.L_x_162) ;  /* 0xffffffac00380947 */ /* 0x000ff6000383ffff */
[----:B------:R-:W-:Y:S05]  /*66f0*/  EXIT ;  /* 0x000000000000794d */ /* 0x000fea0003800000 */
.L_x_7:
        /* <DEDUP_REMOVED lines=26> */
.L_x_164:
[----:B------:R-:W0:Y:S01]  /*68a0*/  LDC.64 R28, c[0x0][0x640] ;  /* 0x00019000ff1c7b82 */ /* 0x000e220000000a00 */
[-CC-:B------:R-:W-:Y:S01]  /*68b0*/  SHF.R.U64 R21, R14, R6.reuse, R15.reuse ;  /* 0x000000060e157219 */ /* 0x180fe2000000120f */
[----:B------:R-:W-:Y:S01]  /*68c0*/  IMAD.MOV.U32 R30, RZ, RZ, 0x1 ;  /* 0x00000001ff1e7424 */ /* 0x000fe200078e00ff */
[----:B------:R-:W-:Y:S02]  /*68d0*/  SHF.R.U32.HI R6, RZ, R6, R15 ;  /* 0x00000006ff067219 */ /* 0x000fe4000001160f */
[----:B------:R-:W-:-:S03]  /*68e0*/  IADD3 R13, P0, RZ, -R21, RZ ;  /* 0x80000015ff0d7210 */ /* 0x000fc60007f1e0ff */
[----:B------:R-:W1:Y:S02]  /*68f0*/  LDC R12, c[0x0][0x618] ;  /* 0x00018600ff0c7b82 */ /* 0x000e640000000800 */
[----:B------:R-:W-:-:S04]  /*6900*/  IMAD.X R9, RZ, RZ, ~R6, P0 ;  /* 0x000000ffff097224 */ /* 0x000fc800000e0e06 */
[-C--:B------:R-:W-:Y:S02]  /*6910*/  IMAD R6, R9, R24.reuse, RZ ;  /* 0x0000001809067224 */ /* 0x080fe400078e02ff */
[----:B------:R-:W2:Y:S01]  /*6920*/  LDC R14, c[0x0][0x608] ;  /* 0x00018200ff0e7b82 */ /* 0x000ea20000000800 */
[----:B------:R-:W-:-:S04]  /*6930*/  IMAD.WIDE.U32 R8, R13, R24, R16 ;  /* 0x000000180d087225 */ /* 0x000fc800078e0010 */
[----:B------:R-:W-:-:S03]  /*6940*/  IMAD R13, R13, R25, R6 ;  /* 0x000000190d0d7224 */ /* 0x000fc600078e0206 */
[----:B------:R-:W3:Y:S01]  /*6950*/  LDC R27, c[0x0][0x658] ;  /* 0x00019600ff1b7b82 */ /* 0x000ee20000000800 */
[----:B------:R-:W-:Y:S01]  /*6960*/  IMAD.IADD R9, R9, 0x1, R13 ;  /* 0x0000000109097824 */ /* 0x000fe200078e020d */
[----:B0-----:R-:W-:-:S04]  /*6970*/  ISETP.NE.U32.AND P0, PT, R28, RZ, PT ;  /* 0x000000ff1c00720c */ /* 0x001fc80003f05070 */
[----:B------:R-:W-:Y:S02]  /*6980*/  ISETP.NE.AND.EX P0, PT, R29, RZ, PT, P0 ;  /* 0x000000ff1d00720c */ /* 0x000fe40003f05300 */
[----:B------:R-:W0:Y:S01]  /*6990*/  LDC R22, c[0x0][0x600] ;  /* 0x00018000ff167b82 */ /* 0x000e220000000800 */
[-CC-:B-1----:R-:W-:Y:S01]  /*69a0*/  SHF.R.U64 R10, R8, R12.reuse, R9.reuse ;  /* 0x0000000c080a7219 */ /* 0x182fe20000001209 */
[----:B------:R-:W-:Y:S01]  /*69b0*/  IMAD.MOV.U32 R8, RZ, RZ, -0x1 ;  /* 0xffffffffff087424 */ /* 0x000fe200078e00ff */
[----:B------:R-:W-:-:S05]  /*69c0*/  SHF.R.U32.HI R9, RZ, R12, R9 ;  /* 0x0000000cff097219 */ /* 0x000fca0000011609 */
[----:B------:R-:W1:Y:S01]  /*69d0*/  LDC R24, c[0x0][0x648] ;  /* 0x00019200ff187b82 */ /* 0x000e620000000800 */
[-CC-:B--2---:R-:W-:Y:S02]  /*69e0*/  SHF.R.U64 R23, R10, R14.reuse, R9.reuse ;  /* 0x0000000e0a177219 */ /* 0x184fe40000001209 */
[----:B------:R-:W-:-:S05]  /*69f0*/  SHF.R.U32.HI R6, RZ, R14, R9 ;  /* 0x0000000eff067219 */ /* 0x000fca0000011609 */
[----:B------:R-:W2:Y:S01]  /*6a00*/  LDC R26, c[0x0][0x638] ;  /* 0x00018e00ff1a7b82 */ /* 0x000ea20000000800 */
[-C--:B---3--:R-:W-:Y:S02]  /*6a10*/  SHF.L.U32 R8, R8, R27.reuse, RZ ;  /* 0x0000001b08087219 */ /* 0x088fe400000006ff */
[-CC-:B------:R-:W-:Y:S02]  /*6a20*/  SHF.R.U64 R25, R23, R27.reuse, R6.reuse ;  /* 0x0000001b17197219 */ /* 0x180fe40000001206 */
[----:B------:R-:W-:Y:S02]  /*6a30*/  LOP3.LUT R32, RZ, R8, RZ, 0x33, !PT ;  /* 0x00000008ff207212 */ /* 0x000fe400078e33ff */
[----:B------:R-:W-:Y:S01]  /*6a40*/  SHF.R.U32.HI R9, RZ, R27, R6 ;  /* 0x0000001bff097219 */ /* 0x000fe20000011606 */
[----:B------:R-:W3:Y:S01]  /*6a50*/  LDC R31, c[0x0][0x610] ;  /* 0x00018400ff1f7b82 */ /* 0x000ee20000000800 */
[----:B------:R-:W-:Y:S01]  /*6a60*/  IMAD.MOV.U32 R8, RZ, RZ, R25 ;  /* 0x000000ffff087224 */ /* 0x000fe200078e0019 */
[----:B------:R-:W-:Y:S06]  /*6a70*/  @!P0 BRA `(.L_x_165) ;  /* 0x0000000000288947 */ /* 0x000fec0003800000 */
        /* <DEDUP_REMOVED lines=10> */
.L_x_165:
[----:B------:R-:W-:Y:S02]  /*6b20*/  ISETP.NE.AND P0, PT, R2, 0x1, PT ;  /* 0x000000010200780c */ /* 0x000fe40003f05270 */
[----:B-1----:R-:W-:Y:S01]  /*6b30*/  SHF.R.U64 R6, R8, R24, R9 ;  /* 0x0000001808067219 */ /* 0x002fe20000001209 */
[----:B0-----:R-:W-:Y:S01]  /*6b40*/  VIADD R9, R22, 0xffffffff ;  /* 0xffffffff16097836 */ /* 0x001fe20000000000 */
[----:B------:R-:W-:Y:S02]  /*6b50*/  SHF.L.U32 R30, R30, R27, RZ ;  /* 0x0000001b1e1e7219 */ /* 0x000fe400000006ff */
[----:B------:R-:W-:Y:S01]  /*6b60*/  LOP3.LUT R5, R23, R32, RZ, 0xc0, !PT ;  /* 0x0000002017057212 */ /* 0x000fe200078ec0ff */
[----:B------:R-:W-:-:S04]  /*6b70*/  IMAD.MOV R8, RZ, RZ, -R6 ;  /* 0x000000ffff087224 */ /* 0x000fc800078e0a06 */
[----:B------:R-:W-:Y:S01]  /*6b80*/  IMAD R6, R30, R6, R5 ;  /* 0x000000061e067224 */ /* 0x000fe200078e0205 */
[----:B------:R-:W-:Y:S01]  /*6b90*/  LOP3.LUT R5, R10, R9, RZ, 0xc0, !PT ;  /* 0x000000090a057212 */ /* 0x000fe200078ec0ff */
[----:B------:R-:W-:Y:S02]  /*6ba0*/  @P0 IMAD R3, R7, R20, R4 ;  /* 0x0000001407030224 */ /* 0x000fe400078e0204 */
[----:B--2---:R-:W-:Y:S02]  /*6bb0*/  IMAD R4, R8, R26, R25 ;  /* 0x0000001a08047224 */ /* 0x004fe400078e0219 */
[----:B---3--:R-:W-:Y:S02]  /*6bc0*/  IMAD R3, R6, R31, R3 ;  /* 0x0000001f06037224 */ /* 0x008fe400078e0203 */
[----:B------:R-:W-:Y:S02]  /*6bd0*/  IMAD R4, R4, R22, R5 ;  /* 0x0000001604047224 */ /* 0x000fe400078e0205 */
[----:B------:R-:W-:-:S02]  /*6be0*/  IMAD.MOV.U32 R8, RZ, RZ, 0x1 ;  /* 0x00000001ff087424 */ /* 0x000fc400078e00ff */
[----:B------:R-:W-:Y:S01]  /*6bf0*/  IMAD.MOV.U32 R6, RZ, RZ, R21 ;  /* 0x000000ffff067224 */ /* 0x000fe200078e0015 */
[----:B------:R-:W-:Y:S02]  /*6c00*/  SEL R13, R4, R3, !P0 ;  /* 0x00000003040d7207 */ /* 0x000fe40004000000 */
[----:B------:R-:W-:-:S07]  /*6c10*/  SEL R19, R3, R4, !P0 ;  /* 0x0000000403137207 */ /* 0x000fce0004000000 */
.L_x_163:
[----:B------:R-:W-:-:S08]  /*6c20*/  NOP ;  /* 0x0000000000007918 */ /* 0x000fd00000000000 */
[----:B------:R-:W0:-:S00]  /*6c30*/  USETMAXREG.DEALLOC.CTAPOOL 0x28 ;  /* 0x00000028000079c8 */ /* 0x000e0000080e0500 */
[----:B0-----:R-:W-:-:S13]  /*6c40*/  ISETP.NE.AND P0, PT, R0, RZ, PT ;  /* 0x000000ff0000720c */ /* 0x001fda0003f05270 */
[----:B------:R-:W-:Y:S05]  /*6c50*/  @P0 EXIT ;  /* 0x000000000000094d */ /* 0x000fea0003800000 */
[----:B------:R-:W-:Y:S01]  /*6c60*/  LOP3.LUT P0, RZ, R8, 0xff, RZ, 0xc0, !PT ;  /* 0x000000ff08ff7812 */ /* 0x000fe2000780c0ff */
[----:B------:R-:W-:Y:S02]  /*6c70*/  IMAD.MOV.U32 R10, RZ, RZ, 0x1 ;  /* 0x00000001ff0a7424 */ /* 0x000fe400078e00ff */
[----:B------:R-:W-:-:S10]  /*6c80*/  IMAD.MOV.U32 R9, RZ, RZ, RZ ;  /* 0x000000ffff097224 */ /* 0x000fd400078e00ff */
[----:B------:R-:W-:Y:S05]  /*6c90*/  @!P0 BRA `(.L_x_166) ;  /* 0x0000000c00688947 */ /* 0x000fea0003800000 */
[----:B------:R-:W0:Y:S01]  /*6ca0*/  LDC R0, c[0x0][0x28c] ;  /* 0x0000a300ff007b82 */ /* 0x000e220000000800 */
[----:B------:R-:W-:Y:S01]  /*6cb0*/  ULDC UR6, c[0x0][0x658] ;  /* 0x0001960000067ab9 */ /* 0x000fe20000000800 */
[----:B------:R-:W-:Y:S01]  /*6cc0*/  UMOV UR7, 0xffffffff ;  /* 0xffffffff00077882 */ /* 0x000fe20000000000 */
[----:B------:R-:W-:Y:S01]  /*6cd0*/  BSSY B0, `(.L_x_166) ;  /* 0x00000d6000007945 */ /* 0x000fe20003800000 */
[----:B------:R-:W-:Y:S01]  /*6ce0*/  USHF.L.U32 UR7, UR7, UR6, URZ ;  /* 0x0000000607077299 */ /* 0x000fe2000800063f */
[----:B------:R-:W-:Y:S01]  /*6cf0*/  LOP3.LUT R12, R18, 0x2, RZ, 0xfc, !PT ;  /* 0x00000002120c7812 */ /* 0x000fe200078efcff */
[----:B------:R-:W-:Y:S01]  /*6d00*/  IMAD.MOV.U32 R10, RZ, RZ, 0x1 ;  /* 0x00000001ff0a7424 */ /* 0x000fe200078e00ff */
[----:B------:R-:W-:Y:S01]  /*6d10*/  ULDC UR5, c[0x0][0x600] ;  /* 0x0001800000057ab9 */ /* 0x000fe20000000800 */
[----:B------:R-:W1:Y:S01]  /*6d20*/  S2UR UR4, SR_CgaCtaId ;  /* 0x00000000000479c3 */ /* 0x000e620000008800 */
[----:B------:R-:W-:Y:S01]  /*6d30*/  IMAD.MOV.U32 R9, RZ, RZ, RZ ;  /* 0x000000ffff097224 */ /* 0x000fe200078e00ff */
[----:B------:R-:W-:Y:S01]  /*6d40*/  UMOV UR8, 0x1 ;  /* 0x0000000100087882 */ /* 0x000fe20000000000 */
[----:B------:R-:W-:-:S02]  /*6d50*/  UIADD3 UR5, UR5, -0x1, URZ ;  /* 0xffffffff05057890 */ /* 0x000fc4000fffe03f */
[----:B------:R-:W-:Y:S02]  /*6d60*/  USHF.L.U32 UR6, UR8, UR6, URZ ;  /* 0x0000000608067299 */ /* 0x000fe4000800063f */
[----:B------:R-:W-:Y:S01]  /*6d70*/  ULOP3.LUT UR7, URZ, UR7, URZ, 0x33, !UPT ;  /* 0x000000073f077292 */ /* 0x000fe2000f8e333f */
[----:B------:R-:W-:Y:S01]  /*6d80*/  ULDC.64 UR42, c[0x0][0x198] ;  /* 0x00006600002a7ab9 */ /* 0x000fe20000000a00 */
[----:B0-----:R-:W-:-:S05]  /*6d90*/  VIADD R0, R0, 0x3f ;  /* 0x0000003f00007836 */ /* 0x001fca0000000000 */
[----:B------:R-:W-:Y:S01]  /*6da0*/  SHF.R.S32.HI R3, RZ, 0x1f, R0 ;  /* 0x0000001fff037819 */ /* 0x000fe20000011400 */
[----:B-1----:R-:W-:-:S03]  /*6db0*/  USHF.L.U32 UR4, UR4, 0x5, URZ ;  /* 0x0000000504047899 */ /* 0x002fc6000800063f */
[----:B------:R-:W-:Y:S01]  /*6dc0*/  LEA.HI R3, R3, R0, RZ, 0x6 ;  /* 0x0000000003037211 */ /* 0x000fe200078f30ff */
[----:B------:R-:W-:-:S03]  /*6dd0*/  IMAD.MOV.U32 R0, RZ, RZ, 0x1 ;  /* 0x00000001ff007424 */ /* 0x000fc600078e00ff */
[--C-:B------:R-:W-:Y:S02]  /*6de0*/  SHF.R.S32.HI R8, RZ, 0x6, R3.reuse ;  /* 0x00000006ff087819 */ /* 0x100fe40000011403 */
[----:B------:R-:W-:-:S03]  /*6df0*/  PRMT R3, R0, 0x7610, R3 ;  /* 0x0000761000037816 */ /* 0x000fc60000000003 */
[----:B------:R-:W-:-:S07]  /*6e00*/  VIADD R0, R8, 0x1 ;  /* 0x0000000108007836 */ /* 0x000fce0000000000 */
.L_x_177:
[----:B------:R-:W-:-:S03]  /*6e10*/  UMOV UR8, 0xffffffff ;  /* 0xffffffff00087882 */ /* 0x000fc60000000000 */
[----:B------:R-:W-:Y:S05]  /*6e20*/  BRA.DIV UR8, `(.L_x_167) ;  /* 0x0000000e08a47947 */ /* 0x000fea000b800000 */
[----:B------:R-:W-:-:S13]  /*6e30*/  ELECT P6, URZ, PT ;  /* 0x00000000003f782f */ /* 0x000fda00038c0000 */
.L_x_186:
[----:B------:R-:W-:Y:S04]  /*6e40*/  BSSY B1, `(.L_x_168) ;  /* 0x000004b000017945 */ /* 0x000fe80003800000 */
[----:B------:R-:W-:Y:S05]  /*6e50*/  @!P6 BRA `(.L_x_169) ;  /* 0x000000040024e947 */ /* 0x000fea0003800000 */
[----:B------:R-:W0:Y:S02]  /*6e60*/  LDC R4, c[0x0][0x28c] ;  /* 0x0000a300ff047b82 */ /* 0x000e240000000800 */
[----:B0-----:R-:W-:-:S13]  /*6e70*/  ISETP.GE.AND P0, PT, R4, 0x1, PT ;  /* 0x000000010400780c */ /* 0x001fda0003f06270 */
[----:B------:R-:W-:Y:S05]  /*6e80*/  @!P0 BRA `(.L_x_169) ;  /* 0x0000000400188947 */ /* 0x000fea0003800000 */
[----:B------:R-:W-:Y:S02]  /*6e90*/  IMAD.SHL.U32 R19, R19, 0x80, RZ ;  /* 0x0000008013137824 */ /* 0x000fe400078e00ff */
[----:B------:R-:W-:Y:S02]  /*6ea0*/  IMAD.SHL.U32 R15, R13, 0x80, RZ ;  /* 0x000000800d0f7824 */ /* 0x000fe400078e00ff */
[----:B------:R-:W-:Y:S02]  /*6eb0*/  IMAD.MOV.U32 R21, RZ, RZ, RZ ;  /* 0x000000ffff157224 */ /* 0x000fe400078e00ff */
[----:B------:R-:W-:Y:S02]  /*6ec0*/  IMAD.U32 R23, RZ, RZ, UR4 ;  /* 0x00000004ff177e24 */ /* 0x000fe4000f8e00ff */
[----:B------:R-:W-:Y:S02]  /*6ed0*/  IMAD.MOV.U32 R4, RZ, RZ, R0 ;  /* 0x000000ffff047224 */ /* 0x000fe400078e0000 */
[----:B------:R-:W-:-:S02]  /*6ee0*/  IMAD.MOV.U32 R5, RZ, RZ, R10 ;  /* 0x000000ffff057224 */ /* 0x000fc400078e000a */
[----:B------:R-:W-:Y:S02]  /*6ef0*/  IMAD.MOV.U32 R7, RZ, RZ, R9 ;  /* 0x000000ffff077224 */ /* 0x000fe400078e0009 */
[----:B------:R-:W-:Y:S02]  /*6f00*/  VIADD R25, R19, 0x40 ;  /* 0x0000004013197836 */ /* 0x000fe40000000000 */
[----:B------:R-:W-:-:S07]  /*6f10*/  VIADD R26, R15, 0x40 ;  /* 0x000000400f1a7836 */ /* 0x000fce0000000000 */
.L_x_172:
[----:B------:R-:W0:Y:S01]  /*6f20*/  S2R R22, SR_CgaCtaId ;  /* 0x0000000000167919 */ /* 0x000e220000008800 */
[----:B------:R-:W-:Y:S02]  /*6f30*/  MOV R13, 0x400 ;  /* 0x00000400000d7802 */ /* 0x000fe40000000f00 */
[----:B------:R-:W-:-:S13]  /*6f40*/  ISETP.NE.AND P1, PT, R11, RZ, PT ;  /* 0x000000ff0b00720c */ /* 0x000fda0003f25270 */
[----:B------:R-:W1:Y:S01]  /*6f50*/  @!P1 LDC R14, c[0x0][0x500] ;  /* 0x00014000ff0e9b82 */ /* 0x000e620000000800 */
[----:B0-----:R-:W-:Y:S02]  /*6f60*/  LEA R24, R22, R13, 0x18 ;  /* 0x0000000d16187211 */ /* 0x001fe400078ec0ff */
[----:B------:R-:W-:-:S03]  /*6f70*/  SHF.L.U32 R13, R5, 0x1f, RZ ;  /* 0x0000001f050d7819 */ /* 0x000fc600000006ff */
[----:B------:R-:W-:-:S04]  /*6f80*/  IMAD R20, R7, 0x8, R24 ;  /* 0x0000000807147824 */ /* 0x000fc800078e0218 */
[----:B------:R-:W0:Y:S02]  /*6f90*/  SYNCS.PHASECHK.TRANS64.TRYWAIT P0, [R20+URZ+0x10], R13 ;  /* 0x0000100d140075a7 */ /* 0x000e24000800017f */
[----:B01----:R-:W-:Y:S05]  /*6fa0*/  @!P0 BRA `(.L_x_170) ;  /* 0x0000000c00648947 */ /* 0x003fea0003800000 */
.L_x_187:
[----:B0-----:R-:W-:Y:S01]  /*6fb0*/  PRMT R13, R12, 0x9910, RZ ;  /* 0x000099100c0d7816 */ /* 0x001fe200000000ff */
[----:B------:R0:W-:Y:S03]  /*6fc0*/  @!P1 SYNCS.ARRIVE.TRANS64 RZ, [R20+URZ], R14 ;  /* 0x0000000e14ff99a7 */ /* 0x0001e6000800003f */
[----:B------:R-:W-:-:S13]  /*6fd0*/  ISETP.NE.AND P0, PT, R13, 0x2, PT ;  /* 0x000000020d00780c */ /* 0x000fda0003f05270 */
[----:B0-----:R-:W-:Y:S05]  /*6fe0*/  @P0 BRA `(.L_x_171) ;  /* 0x0000000000040947 */ /* 0x001fea0003800000 */
[----:B------:R-:W-:Y:S01]  /*6ff0*/  BPT.TRAP 0x1 ;  /* 0x000000040000795c */ /* 0x000fe20000300000 */
.L_x_171:
[----:B------:R-:W-:Y:S01]  /*7000*/  IMAD R13, R7, 0x4, R22 ;  /* 0x00000004070d7824 */ /* 0x000fe200078e0216 */
[----:B------:R-:W-:Y:S01]  /*7010*/  R2UR UR33, R20 ;  /* 0x00000000142172ca */ /* 0x000fe200000e0000 */
[----:B------:R-:W-:Y:S01]  /*7020*/  VIADD R4, R4, 0xffffffff ;  /* 0xffffffff04047836 */ /* 0x000fe20000000000 */
[----:B------:R-:W-:Y:S01]  /*7030*/  R2UR UR35, R23 ;  /* 0x00000000172372ca */ /* 0x000fe200000e0000 */
[----:B------:R-:W-:Y:S01]  /*7040*/  IMAD.SHL.U32 R13, R13, 0x800, RZ ;  /* 0x000008000d0d7824 */ /* 0x000fe200078e00ff */
[----:B------:R-:W-:Y:S01]  /*7050*/  R2UR UR36, R6 ;  /* 0x00000000062472ca */ /* 0x000fe200000e0000 */
[----:B------:R-:W-:Y:S01]  /*7060*/  UIADD3 UR14, UP0, UR42, 0xf0, URZ ;  /* 0x000000f02a0e7890 */ /* 0x000fe2000ff1e03f */
[----:B------:R-:W-:Y:S01]  /*7070*/  R2UR UR34, R19 ;  /* 0x00000000132272ca */ /* 0x000fe200000e0000 */
[--C-:B------:R-:W-:Y:S01]  /*7080*/  IMAD R13, R13, 0x2, R24.reuse ;  /* 0x000000020d0d7824 */ /* 0x100fe200078e0218 */
[----:B------:R-:W-:Y:S01]  /*7090*/  R2UR UR26, R25 ;  /* 0x00000000191a72ca */ /* 0x000fe200000e0000 */
[----:B------:R-:W-:Y:S01]  /*70a0*/  IMAD R24, R7, 0x4000, R24 ;  /* 0x0000400007187824 */ /* 0x000fe200078e0218 */
[----:B------:R-:W-:Y:S01]  /*70b0*/  R2UR UR19, R21 ;  /* 0x00000000151372ca */ /* 0x000fe200000e0000 */
[----:B------:R-:W-:Y:S01]  /*70c0*/  UIADD3 UR22, UP1, UR42, 0x1f0, URZ ;  /* 0x000001f02a167890 */ /* 0x000fe2000ff3e03f */
[----:B------:R-:W-:Y:S01]  /*70d0*/  R2UR UR24, R13 ;  /* 0x000000000d1872ca */ /* 0x000fe200000e0000 */
[----:B------:R-:W-:Y:S01]  /*70e0*/  UIADD3.X UR15, URZ, UR43, URZ, UP0, !UPT ;  /* 0x0000002b3f0f7290 */ /* 0x000fe200087fe43f */
[----:B------:R-:W-:Y:S01]  /*70f0*/  R2UR UR8, R24 ;  /* 0x00000000180872ca */ /* 0x000fe200000e0000 */
[----:B------:R-:W-:Y:S01]  /*7100*/  UIADD3.X UR23, URZ, UR43, URZ, UP1, !UPT ;  /* 0x0000002b3f177290 */ /* 0x000fe20008ffe43f */
[----:B------:R-:W-:Y:S01]  /*7110*/  R2UR UR18, R15 ;  /* 0x000000000f1272ca */ /* 0x000fe200000e0000 */
[----:B------:R-:W-:Y:S01]  /*7120*/  VIADD R7, R7, 0x1 ;  /* 0x0000000107077836 */ /* 0x000fe20000000000 */
[----:B------:R-:W-:Y:S01]  /*7130*/  R2UR UR10, R26 ;  /* 0x000000001a0a72ca */ /* 0x000fe200000e0000 */
[----:B------:R-:W-:Y:S01]  /*7140*/  UMOV UR13, 0x30000 ;  /* 0x00030000000d7882 */ /* 0x000fe20000000000 */
[----:B------:R-:W-:Y:S01]  /*7150*/  ISETP.GT.AND P1, PT, R4, 0x1, PT ;  /* 0x000000010400780c */ /* 0x000fe20003f24270 */
[----:B------:R-:W-:Y:S01]  /*7160*/  UMOV UR30, 0x0 ;  /* 0x00000000001e7882 */ /* 0x000fe20000000000 */
[----:B------:R-:W-:Y:S01]  /*7170*/  UMOV UR31, 0x10000000 ;  /* 0x10000000001f7882 */ /* 0x000fe20000000000 */
[----:B------:R-:W-:Y:S01]  /*7180*/  ISETP.NE.AND P0, PT, R7, 0x2, PT ;  /* 0x000000020700780c */ /* 0x000fe20003f05270 */
[----:B------:R-:W-:Y:S01]  /*7190*/  UMOV UR25, UR33 ;  /* 0x0000002100197c82 */ /* 0x000fe20008000000 */
[----:B------:R-:W-:Y:S01]  /*71a0*/  UIADD3 UR32, UR24, 0x100, URZ ;  /* 0x0000010018207890 */ /* 0x000fe2000fffe03f */
[----:B------:R-:W-:Y:S01]  /*71b0*/  VIADD R21, R21, 0x40 ;  /* 0x0000004015157836 */ /* 0x000fe20000000000 */
[----:B------:R-:W-:Y:S01]  /*71c0*/  UIADD3 UR24, UR24, 0x2100, URZ ;  /* 0x0000210018187890 */ /* 0x000fe2000fffe03f */
[----:B------:R-:W-:Y:S01]  /*71d0*/  SEL R14, RZ, 0x1, P0 ;  /* 0x00000001ff0e7807 */ /* 0x000fe20000000000 */
[----:B------:R-:W-:Y:S01]  /*71e0*/  UIADD3 UR16, UR8, 0x8100, URZ ;  /* 0x0000810008107890 */ /* 0x000fe2000fffe03f */
[----:B------:R-:W-:Y:S01]  /*71f0*/  VIADD R23, R23, 0x40 ;  /* 0x0000004017177836 */ /* 0x000fe20000000000 */
[----:B------:R-:W-:Y:S01]  /*7200*/  UIADD3 UR8, UR8, 0xa100, URZ ;  /* 0x0000a10008087890 */ /* 0x000fe2000fffe03f */
[----:B------:R-:W-:Y:S01]  /*7210*/  LOP3.LUT R5, R5, R14, RZ, 0x3c, !PT ;  /* 0x0000000e05057212 */ /* 0x000fe200078e3cff */
[----:B------:R-:W-:Y:S01]  /*7220*/  UMOV UR27, UR35 ;  /* 0x00000023001b7c82 */ /* 0x000fe20008000000 */
[----:B------:R-:W-:Y:S01]  /*7230*/  UMOV UR28, UR36 ;  /* 0x00000024001c7c82 */ /* 0x000fe20008000000 */
[----:B------:R0:W-:Y:S01]  /*7240*/  UTMALDG.3D.MULTICAST [UR32], [UR14], UR13, desc[UR30] ;  /* 0x00001e200e0073b4 */ /* 0x0001e2000801180d */
[----:B------:R-:W-:Y:S01]  /*7250*/  UMOV UR17, UR33 ;  /* 0x0000002100117c82 */ /* 0x000fe20008000000 */
[----:B------:R-:W-:Y:S01]  /*7260*/  UMOV UR20, UR36 ;  /* 0x0000002400147c82 */ /* 0x000fe20008000000 */
[----:B------:R-:W-:Y:S01]  /*7270*/  UMOV UR9, UR33 ;  /* 0x0000002100097c82 */ /* 0x000fe20008000000 */
[----:B------:R-:W-:Y:S01]  /*7280*/  UMOV UR11, UR19 ;  /* 0x00000013000b7c82 */ /* 0x000fe20008000000 */
[----:B------:R-:W-:Y:S01]  /*7290*/  UMOV UR12, UR36 ;  /* 0x00000024000c7c82 */ /* 0x000fe20008000000 */
[----:B------:R-:W-:Y:S01]  /*72a0*/  SEL R7, R7, RZ, P0 ;  /* 0x000000ff07077207 */ /* 0x000fe20000000000 */
[----:B------:R0:W-:Y:S01]  /*72b0*/  UTMALDG.3D.MULTICAST [UR24], [UR14], UR13, desc[UR30] ;  /* 0x00001e180e0073b4 */ /* 0x0001e2000801180d */
[----:B------:R0:W-:Y:S01]  /*72c0*/  UTMALDG.3D [UR16], [UR22], desc[UR30] ;  /* 0x00001e10160075b4 */ /* 0x0001e20008011000 */
[----:B------:R0:W-:Y:S02]  /*72d0*/  UTMALDG.3D [UR8], [UR22], desc[UR30] ;  /* 0x00001e08160075b4 */ /* 0x0001e40008011000 */
[----:B0-----:R-:W-:Y:S05]  /*72e0*/  @P1 BRA `(.L_x_172) ;  /* 0xfffffffc000c1947 */ /* 0x001fea000383ffff */
.L_x_169:
[----:B------:R-:W-:Y:S05]  /*72f0*/  BSYNC B1 ;  /* 0x0000000000017941 */ /* 0x000fea0003800000 */
.L_x_168:
[----:B------:R-:W-:Y:S01]  /*7300*/  LOP3.LUT P1, RZ, R3, 0xff, RZ, 0xc0, !PT ;  /* 0x000000ff03ff7812 */ /* 0x000fe2000782c0ff */
[----:B------:R-:W-:Y:S01]  /*7310*/  IMAD.IADD R9, R8, 0x1, R9 ;  /* 0x0000000108097824 */ /* 0x000fe200078e0209 */
[----:B------:R-:W-:Y:S01]  /*7320*/  IADD3 R16, P2, R16, UR38, RZ ;  /* 0x0000002610107c10 */ /* 0x000fe2000ff5e0ff */
[----:B------:R-:W-:Y:S01]  /*7330*/  ULDC.64 UR8, c[0x0][0x650] ;  /* 0x0001940000087ab9 */ /* 0x000fe20000000a00 */
[----:B------:R-:W-:Y:S01]  /*7340*/  BSSY B1, `(.L_x_173) ;  /* 0x000006c000017945 */ /* 0x000fe20003800000 */
[----:B------:R-:W-:Y:S01]  /*7350*/  IMAD.MOV.U32 R19, RZ, RZ, -0x1 ;  /* 0xffffffffff137424 */ /* 0x000fe200078e00ff */
[----:B------:R-:W-:Y:S01]  /*7360*/  SHF.R.U32.HI R3, RZ, 0x1, R9 ;  /* 0x00000001ff037819 */ /* 0x000fe20000011609 */
[----:B------:R-:W-:Y:S01]  /*7370*/  IMAD.MOV.U32 R13, RZ, RZ, -0x1 ;  /* 0xffffffffff0d7424 */ /* 0x000fe200078e00ff */
[----:B------:R-:W-:Y:S01]  /*7380*/  ISETP.GT.U32.AND P0, PT, R9, 0x1, PT ;  /* 0x000000010900780c */ /* 0x000fe20003f04070 */
[----:B------:R-:W-:Y:S01]  /*7390*/  IMAD.MOV.U32 R6, RZ, RZ, -0x1 ;  /* 0xffffffffff067424 */ /* 0x000fe200078e00ff */
[----:B------:R-:W-:-:S02]  /*73a0*/  LOP3.LUT R3, R3, 0x1, RZ, 0xc0, !PT ;  /* 0x0000000103037812 */ /* 0x000fc400078ec0ff */
[----:B------:R-:W-:Y:S01]  /*73b0*/  ISETP.LT.U32.AND P0, PT, R8, 0x2, P0 ;  /* 0x000000020800780c */ /* 0x000fe20000701070 */
[----:B------:R-:W0:Y:S01]  /*73c0*/  @P1 S2R R5, SR_CgaCtaId ;  /* 0x0000000000051919 */ /* 0x000e220000008800 */
[----:B------:R-:W-:Y:S02]  /*73d0*/  @P1 MOV R4, 0x400 ;  /* 0x0000040000041802 */ /* 0x000fe40000000f00 */
[----:B------:R-:W-:Y:S02]  /*73e0*/  IADD3.X R17, R17, UR41, RZ, P2, !PT ;  /* 0x0000002911117c10 */ /* 0x000fe400097fe4ff */
[----:B------:R-:W-:Y:S02]  /*73f0*/  ISETP.GE.U32.AND P2, PT, R16, UR8, PT ;  /* 0x0000000810007c0c */ /* 0x000fe4000bf46070 */
[----:B------:R-:W-:Y:S02]  /*7400*/  LOP3.LUT R9, R9, 0x1, RZ, 0xc0, !PT ;  /* 0x0000000109097812 */ /* 0x000fe400078ec0ff */
[----:B0-----:R-:W-:-:S04]  /*7410*/  @P1 LEA R4, R5, R4, 0x18 ;  /* 0x0000000405041211 */ /* 0x001fc800078ec0ff */
[----:B------:R0:W-:Y:S01]  /*7420*/  @P1 SYNCS.ARRIVE.TRANS64.A1T0 RZ, [R4+URZ+0x38], RZ ;  /* 0x000038ff04ff19a7 */ /* 0x0001e2000810003f */
[----:B------:R-:W-:Y:S02]  /*7430*/  ISETP.NE.U32.AND P1, PT, R3, 0x1, PT ;  /* 0x000000010300780c */ /* 0x000fe40003f25070 */
[----:B------:R-:W-:Y:S02]  /*7440*/  SEL R3, RZ, 0x1, !P0 ;  /* 0x00000001ff037807 */ /* 0x000fe40004000000 */
[----:B------:R-:W-:Y:S02]  /*7450*/  ISETP.GE.U32.AND.EX P0, PT, R17, UR9, PT, P2 ;  /* 0x0000000911007c0c */ /* 0x000fe4000bf06120 */
[----:B------:R-:W-:-:S04]  /*7460*/  ISETP.GT.U32.AND P1, PT, R8, 0x1, !P1 ;  /* 0x000000010800780c */ /* 0x000fc80004f24070 */
[----:B0-----:R-:W-:-:S04]  /*7470*/  SEL R4, RZ, 0x1, !P1 ;  /* 0x00000001ff047807 */ /* 0x001fc80004800000 */
[--C-:B------:R-:W-:Y:S02]  /*7480*/  LOP3.LUT R10, R4, R10, R3.reuse, 0x96, !PT ;  /* 0x0000000a040a7212 */ /* 0x100fe400078e9603 */
[----:B------:R-:W-:Y:S02]  /*7490*/  PRMT R4, RZ, 0x7610, R4 ;  /* 0x00007610ff047816 */ /* 0x000fe40000000004 */
[----:B------:R-:W-:Y:S01]  /*74a0*/  PRMT R3, RZ, 0x7610, R3 ;  /* 0x00007610ff037816 */ /* 0x000fe20000000003 */
[----:B------:R-:W-:Y:S06]  /*74b0*/  @P0 BRA `(.L_x_174) ;  /* 0x0000000400500947 */ /* 0x000fec0003800000 */
[----:B------:R-:W0:Y:S01]  /*74c0*/  S2R R15, SR_CTAID.X ;  /* 0x00000000000f7919 */ /* 0x000e220000002500 */
[----:B------:R-:W-:Y:S01]  /*74d0*/  ULDC.64 UR8, c[0x0][0x628] ;  /* 0x00018a0000087ab9 */ /* 0x000fe20000000a00 */
[----:B------:R-:W1:Y:S01]  /*74e0*/  LDC R20, c[0x0][0x144] ;  /* 0x00005100ff147b82 */ /* 0x000e620000000800 */
[----:B------:R-:W-:Y:S01]  /*74f0*/  ISETP.NE.U32.AND P0, PT, RZ, UR8, PT ;  /* 0x00000008ff007c0c */ /* 0x000fe2000bf05070 */
[----:B------:R-:W2:Y:S01]  /*7500*/  S2R R13, SR_CTAID.Y ;  /* 0x00000000000d7919 */ /* 0x000ea20000002600 */
[----:B------:R-:W-:Y:S01]  /*7510*/  ULDC UR10, c[0x0][0x150] ;  /* 0x00005400000a7ab9 */ /* 0x000fe20000000800 */
[----:B------:R-:W-:Y:S01]  /*7520*/  ULDC UR11, c[0x0][0x630] ;  /* 0x00018c00000b7ab9 */ /* 0x000fe20000000800 */
[----:B------:R-:W-:Y:S01]  /*7530*/  ISETP.NE.AND.EX P0, PT, RZ, UR9, PT, P0 ;  /* 0x00000009ff007c0c */ /* 0x000fe2000bf05300 */
[----:B------:R-:W-:Y:S01]  /*7540*/  IMAD.MOV.U32 R4, RZ, RZ, R16 ;  /* 0x000000ffff047224 */ /* 0x000fe200078e0010 */
[----:B0-----:R-:W-:-:S05]  /*7550*/  I2FP.F32.U32 R5, R15 ;  /* 0x0000000f00057245 */ /* 0x001fca0000201000 */
[----:B------:R-:W-:Y:S01]  /*7560*/  FMUL R21, R5, UR10 ;  /* 0x0000000a05157c20 */ /* 0x000fe20008400000 */
[----:B------:R-:W-:-:S05]  /*7570*/  IMAD.MOV.U32 R5, RZ, RZ, R17 ;  /* 0x000000ffff057224 */ /* 0x000fca00078e0011 */
[----:B--2---:R-:W-:Y:S05]  /*7580*/  @!P0 BRA `(.L_x_175) ;  /* 0x0000000000288947 */ /* 0x004fea0003800000 */
[----:B------:R-:W-:Y:S02]  /*7590*/  ULDC UR10, c[0x0][0x634] ;  /* 0x00018d00000a7ab9 */ /* 0x000fe40000000800 */
[----:B------:R-:W-:-:S05]  /*75a0*/  IADD3 R5, P0, R16, UR10, RZ ;  /* 0x0000000a10057c10 */ /* 0x000fca000ff1e0ff */
[----:B------:R-:W-:-:S04]  /*75b0*/  IMAD.X R19, RZ, RZ, R17, P0 ;  /* 0x000000ffff137224 */ /* 0x000fc800000e0611 */
[----:B------:R-:W-:-:S04]  /*75c0*/  IMAD.WIDE.U32 R6, R19, UR8, RZ ;  /* 0x0000000813067c25 */ /* 0x000fc8000f8e00ff */
[----:B------:R-:W-:-:S04]  /*75d0*/  IMAD.WIDE.U32 R6, P0, R5, UR9, R6 ;  /* 0x0000000905067c25 */ /* 0x000fc8000f800006 */
[----:B------:R-:W-:-:S04]  /*75e0*/  IMAD.WIDE.U32 R4, R5, UR8, RZ ;  /* 0x0000000805047c25 */ /* 0x000fc8000f8e00ff */
[----:B------:R-:W-:Y:S01]  /*75f0*/  IMAD.MOV.U32 R4, RZ, RZ, R7 ;  /* 0x000000ffff047224 */ /* 0x000fe200078e0007 */
[----:B------:R-:W-:Y:S01]  /*7600*/  IADD3 RZ, P1, R5, R6, RZ ;  /* 0x0000000605ff7210 */ /* 0x000fe20007f3e0ff */
[----:B------:R-:W-:-:S04]  /*7610*/  IMAD.X R5, RZ, RZ, RZ, P0 ;  /* 0x000000ffff057224 */ /* 0x000fc800000e06ff */
[----:B------:R-:W-:-:S08]  /*7620*/  IMAD.WIDE.U32.X R4, R19, UR9, R4, P1 ;  /* 0x0000000913047c25 */ /* 0x000fd000088e0404 */
.L_x_175:
[--C-:B------:R-:W-:Y:S01]  /*7630*/  SHF.R.U64 R14, R4, UR11, R5.reuse ;  /* 0x0000000b040e7c19 */ /* 0x100fe20008001205 */
[----:B------:R-:W0:Y:S01]  /*7640*/  F2I.U32.TRUNC.NTZ R21, R21 ;  /* 0x0000001500157305 */ /* 0x000e22000020f000 */
[----:B------:R-:W-:Y:S01]  /*7650*/  SHF.R.U32.HI R4, RZ, UR11, R5 ;  /* 0x0000000bff047c19 */ /* 0x000fe20008011605 */
[----:B------:R-:W-:Y:S01]  /*7660*/  ULDC.64 UR8, c[0x0][0x620] ;  /* 0x0001880000087ab9 */ /* 0x000fe20000000a00 */
[----:B------:R-:W-:Y:S01]  /*7670*/  IADD3 R7, P0, RZ, -R14, RZ ;  /* 0x8000000eff077210 */ /* 0x000fe20007f1e0ff */
[----:B------:R-:W-:Y:S01]  /*7680*/  ULDC.64 UR10, c[0x0][0x640] ;  /* 0x00019000000a7ab9 */ /* 0x000fe20000000a00 */
[----:B------:R-:W2:Y:S03]  /*7690*/  LDC R22, c[0x0][0x148] ;  /* 0x00005200ff167b82 */ /* 0x000ea60000000800 */
[----:B------:R-:W-:Y:S01]  /*76a0*/  IMAD.X R4, RZ, RZ, ~R4, P0 ;  /* 0x000000ffff047224 */ /* 0x000fe200000e0e04 */
[----:B------:R-:W-:-:S03]  /*76b0*/  ISETP.NE.U32.AND P0, PT, RZ, UR10, PT ;  /* 0x0000000aff007c0c */ /* 0x000fc6000bf05070 */
[----:B------:R-:W-:Y:S01]  /*76c0*/  IMAD R6, R4, UR8, RZ ;  /* 0x0000000804067c24 */ /* 0x000fe2000f8e02ff */
[----:B------:R-:W-:Y:S01]  /*76d0*/  ISETP.NE.AND.EX P0, PT, RZ, UR11, PT, P0 ;  /* 0x0000000bff007c0c */ /* 0x000fe2000bf05300 */
[----:B------:R-:W-:Y:S01]  /*76e0*/  IMAD.WIDE.U32 R4, R7, UR8, R16 ;  /* 0x0000000807047c25 */ /* 0x000fe2000f8e0010 */
[----:B------:R-:W-:-:S03]  /*76f0*/  ULDC UR8, c[0x0][0x618] ;  /* 0x0001860000087ab9 */ /* 0x000fc60000000800 */
[----:B------:R-:W-:Y:S01]  /*7700*/  IMAD R7, R7, UR9, R6 ;  /* 0x0000000907077c24 */ /* 0x000fe2000f8e0206 */
[----:B------:R-:W-:Y:S01]  /*7710*/  ULDC UR9, c[0x0][0x154] ;  /* 0x0000550000097ab9 */ /* 0x000fe20000000800 */
[----:B0-----:R-:W-:Y:S02]  /*7720*/  IMAD.MOV R6, RZ, RZ, -R21 ;  /* 0x000000ffff067224 */ /* 0x001fe400078e0a15 */
[----:B------:R-:W-:Y:S02]  /*7730*/  IMAD.IADD R5, R5, 0x1, R7 ;  /* 0x0000000105057824 */ /* 0x000fe400078e0207 */
[----:B-1----:R-:W-:Y:S01]  /*7740*/  IMAD R15, R20, R6, R15 ;  /* 0x00000006140f7224 */ /* 0x002fe200078e020f */
[----:B------:R-:W-:Y:S02]  /*7750*/  I2FP.F32.U32 R6, R13 ;  /* 0x0000000d00067245 */ /* 0x000fe40000201000 */
[--C-:B------:R-:W-:Y:S02]  /*7760*/  SHF.R.U64 R19, R4, UR8, R5.reuse ;  /* 0x0000000804137c19 */ /* 0x100fe40008001205 */
[----:B------:R-:W-:Y:S01]  /*7770*/  SHF.R.U32.HI R4, RZ, UR8, R5 ;  /* 0x00000008ff047c19 */ /* 0x000fe20008011605 */
[----:B------:R-:W-:Y:S01]  /*7780*/  FMUL R6, R6, UR9 ;  /* 0x0000000906067c20 */ /* 0x000fe20008400000 */
[----:B------:R-:W-:-:S02]  /*7790*/  ULDC UR8, c[0x0][0x608] ;  /* 0x0001820000087ab9 */ /* 0x000fc40000000800 */
[--C-:B------:R-:W-:Y:S01]  /*77a0*/  SHF.R.U64 R21, R19, UR8, R4.reuse ;  /* 0x0000000813157c19 */ /* 0x100fe20008001204 */
[----:B------:R0:W1:Y:S01]  /*77b0*/  F2I.U32.TRUNC.NTZ R24, R6 ;  /* 0x0000000600187305 */ /* 0x000062000020f000 */
[----:B------:R-:W-:Y:S01]  /*77c0*/  SHF.R.U32.HI R4, RZ, UR8, R4 ;  /* 0x00000008ff047c19 */ /* 0x000fe20008011604 */
[----:B------:R-:W-:-:S03]  /*77d0*/  ULDC UR8, c[0x0][0x658] ;  /* 0x0001960000087ab9 */ /* 0x000fc60000000800 */
[--C-:B------:R-:W-:Y:S02]  /*77e0*/  SHF.R.U64 R20, R21, UR8, R4.reuse ;  /* 0x0000000815147c19 */ /* 0x100fe40008001204 */
[----:B------:R-:W-:-:S03]  /*77f0*/  SHF.R.U32.HI R23, RZ, UR8, R4 ;  /* 0x00000008ff177c19 */ /* 0x000fc60008011604 */
[----:B------:R-:W-:Y:S02]  /*7800*/  IMAD.MOV.U32 R4, RZ, RZ, R20 ;  /* 0x000000ffff047224 */ /* 0x000fe400078e0014 */
[----:B------:R-:W-:Y:S01]  /*7810*/  IMAD.MOV.U32 R5, RZ, RZ, R23 ;  /* 0x000000ffff057224 */ /* 0x000fe200078e0017 */
[----:B0-----:R-:W-:Y:S06]  /*7820*/  @!P0 BRA `(.L_x_176) ;  /* 0x0000000000288947 */ /* 0x001fec0003800000 */
        /* <DEDUP_REMOVED lines=10> */
.L_x_176:
[----:B------:R-:W-:Y:S01]  /*78d0*/  ISETP.NE.AND P0, PT, R2, 0x1, PT ;  /* 0x000000010200780c */ /* 0x000fe20003f05270 */
[----:B------:R-:W-:Y:S01]  /*78e0*/  ULDC UR8, c[0x0][0x648] ;  /* 0x0001920000087ab9 */ /* 0x000fe20000000800 */
[----:B------:R-:W-:Y:S01]  /*78f0*/  LOP3.LUT R21, R21, UR7, RZ, 0xc0, !PT ;  /* 0x0000000715157c12 */ /* 0x000fe2000f8ec0ff */
[----:B-1----:R-:W-:Y:S01]  /*7900*/  IMAD.MOV R24, RZ, RZ, -R24 ;  /* 0x000000ffff187224 */ /* 0x002fe200078e0a18 */
[----:B------:R-:W-:Y:S01]  /*7910*/  SHF.R.U64 R4, R4, UR8, R5 ;  /* 0x0000000804047c19 */ /* 0x000fe20008001205 */
[----:B------:R-:W-:Y:S01]  /*7920*/  ULDC UR8, c[0x0][0x638] ;  /* 0x00018e0000087ab9 */ /* 0x000fe20000000800 */
[----:B------:R-:W-:Y:S01]  /*7930*/  LOP3.LUT R19, R19, UR5, RZ, 0xc0, !PT ;  /* 0x0000000513137c12 */ /* 0x000fe2000f8ec0ff */
[----:B------:R-:W-:Y:S01]  /*7940*/  ULDC UR9, c[0x0][0x610] ;  /* 0x0001840000097ab9 */ /* 0x000fe20000000800 */
[----:B------:R-:W-:Y:S02]  /*7950*/  IMAD.MOV.U32 R6, RZ, RZ, R14 ;  /* 0x000000ffff067224 */ /* 0x000fe400078e000e */
[----:B------:R-:W-:-:S02]  /*7960*/  IMAD.MOV R5, RZ, RZ, -R4 ;  /* 0x000000ffff057224 */ /* 0x000fc400078e0a04 */
[----:B------:R-:W-:Y:S02]  /*7970*/  IMAD R4, R4, UR6, R21 ;  /* 0x0000000604047c24 */ /* 0x000fe4000f8e0215 */
[----:B--2---:R-:W-:Y:S02]  /*7980*/  @P0 IMAD R15, R22, R24, R13 ;  /* 0x00000018160f0224 */ /* 0x004fe400078e020d */
[----:B------:R-:W-:Y:S01]  /*7990*/  IMAD R20, R5, UR8, R20 ;  /* 0x0000000805147c24 */ /* 0x000fe2000f8e0214 */
[----:B------:R-:W-:Y:S01]  /*79a0*/  ULDC UR8, c[0x0][0x600] ;  /* 0x0001800000087ab9 */ /* 0x000fe20000000800 */
[----:B------:R-:W-:Y:S02]  /*79b0*/  IMAD R15, R4, UR9, R15 ;  /* 0x00000009040f7c24 */ /* 0x000fe4000f8e020f */
[----:B------:R-:W-:Y:S02]  /*79c0*/  IMAD R20, R20, UR8, R19 ;  /* 0x0000000814147c24 */ /* 0x000fe4000f8e0213 */
[----:B------:R-:W-:-:S03]  /*79d0*/  IMAD.MOV.U32 R4, RZ, RZ, 0x1 ;  /* 0x00000001ff047424 */ /* 0x000fc600078e00ff */
[----:B------:R-:W-:Y:S02]  /*79e0*/  SEL R13, R20, R15, !P0 ;  /* 0x0000000f140d7207 */ /* 0x000fe40004000000 */
[----:B------:R-:W-:-:S07]  /*79f0*/  SEL R19, R15, R20, !P0 ;  /* 0x000000140f137207 */ /* 0x000fce0004000000 */
.L_x_174:
[----:B------:R-:W-:Y:S05]  /*7a00*/  BSYNC B1 ;  /* 0x0000000000017941 */ /* 0x000fea0003800000 */
.L_x_173:
[----:B------:R-:W-:-:S13]  /*7a10*/  LOP3.LUT P0, RZ, R4, 0xff, RZ, 0xc0, !PT ;  /* 0x000000ff04ff7812 */ /* 0x000fda000780c0ff */
[----:B------:R-:W-:Y:S05]  /*7a20*/  @P0 BRA `(.L_x_177) ;  /* 0xfffffff000f80947 */ /* 0x000fea000383ffff */
[----:B------:R-:W-:Y:S05]  /*7a30*/  BSYNC B0 ;  /* 0x0000000000007941 */ /* 0x000fea0003800000 */
.L_x_166:
[----:B------:R-:W-:-:S03]  /*7a40*/  UMOV UR8, 0xffffffff ;  /* 0xffffffff00087882 */ /* 0x000fc60000000000 */
[----:B------:R-:W-:Y:S05]  /*7a50*/  BRA.DIV UR8, `(.L_x_178) ;  /* 0x0000000208cc7947 */ /* 0x000fea000b800000 */
[----:B------:R-:W-:-:S13]  /*7a60*/  ELECT P6, URZ, PT ;  /* 0x00000000003f782f */ /* 0x000fda00038c0000 */
.L_x_190:
[----:B------:R-:W-:Y:S04]  /*7a70*/  BSSY B0, `(.L_x_179) ;  /* 0x0000019000007945 */ /* 0x000fe80003800000 */
[----:B------:R-:W-:Y:S05]  /*7a80*/  @!P6 BRA `(.L_x_180) ;  /* 0x00000000005ce947 */ /* 0x000fea0003800000 */
[----:B------:R-:W-:-:S04]  /*7a90*/  LOP3.LUT R18, R18, 0x2, RZ, 0xfc, !PT ;  /* 0x0000000212127812 */ /* 0x000fc800078efcff */
[----:B------:R-:W-:-:S13]  /*7aa0*/  ISETP.NE.AND P0, PT, R18, 0x3, PT ;  /* 0x000000031200780c */ /* 0x000fda0003f05270 */
[----:B------:R-:W-:Y:S05]  /*7ab0*/  @!P0 BRA `(.L_x_181) ;  /* 0x0000000000048947 */ /* 0x000fea0003800000 */
[----:B------:R-:W-:Y:S01]  /*7ac0*/  BPT.TRAP 0x1 ;  /* 0x000000040000795c */ /* 0x000fe20000300000 */
.L_x_181:
[----:B------:R-:W0:Y:S01]  /*7ad0*/  S2R R3, SR_CgaCtaId ;  /* 0x0000000000037919 */ /* 0x000e220000008800 */
[----:B------:R-:W-:Y:S02]  /*7ae0*/  MOV R0, 0x400 ;  /* 0x0000040000007802 */ /* 0x000fe40000000f00 */
[----:B------:R-:W-:Y:S02]  /*7af0*/  SHF.L.U32 R2, R10, 0x1f, RZ ;  /* 0x0000001f0a027819 */ /* 0x000fe400000006ff */
[----:B0-----:R-:W-:-:S05]  /*7b00*/  LEA R0, R3, R0, 0x18 ;  /* 0x0000000003007211 */ /* 0x001fca00078ec0ff */
[----:B------:R-:W-:-:S04]  /*7b10*/  VIADD R0, R0, 0x10 ;  /* 0x0000001000007836 */ /* 0x000fc80000000000 */
[C---:B------:R-:W-:Y:S02]  /*7b20*/  IMAD R5, R9.reuse, 0x8, R0 ;  /* 0x0000000809057824 */ /* 0x040fe400078e0200 */
[----:B------:R-:W-:Y:S02]  /*7b30*/  VIADD R9, R9, 0x1 ;  /* 0x0000000109097836 */ /* 0x000fe40000000000 */
[----:B------:R-:W0:Y:S03]  /*7b40*/  SYNCS.PHASECHK.TRANS64.TRYWAIT P0, [R5+URZ], R2 ;  /* 0x00000002050075a7 */ /* 0x000e26000800017f */
[----:B------:R-:W-:-:S04]  /*7b50*/  ISETP.NE.AND P1, PT, R9, 0x2, PT ;  /* 0x000000020900780c */ /* 0x000fc80003f25270 */
[----:B------:R-:W-:Y:S02]  /*7b60*/  SEL R3, RZ, 0x1, P1 ;  /* 0x00000001ff037807 */ /* 0x000fe40000800000 */
[----:B------:R-:W-:Y:S02]  /*7b70*/  SEL R9, R9, RZ, P1 ;  /* 0x000000ff09097207 */ /* 0x000fe40000800000 */
[----:B------:R-:W-:Y:S01]  /*7b80*/  LOP3.LUT R3, R10, R3, RZ, 0x3c, !PT ;  /* 0x000000030a037212 */ /* 0x000fe200078e3cff */
[----:B0-----:R-:W-:Y:S06]  /*7b90*/  @!P0 BRA `(.L_x_182) ;  /* 0x00000000009c8947 */ /* 0x001fec0003800000 */
.L_x_191:
[----:B------:R-:W-:Y:S01]  /*7ba0*/  IMAD R9, R9, 0x8, R0 ;  /* 0x0000000809097824 */ /* 0x000fe200078e0200 */
[----:B------:R-:W-:-:S07]  /*7bb0*/  SHF.L.U32 R0, R3, 0x1f, RZ ;  /* 0x0000001f03007819 */ /* 0x000fce00000006ff */
.L_x_183:
[----:B-1----:R1:W2:Y:S02]  /*7bc0*/  SYNCS.PHASECHK.TRANS64.TRYWAIT P0, [R9+URZ], R0 ;  /* 0x00000000090075a7 */ /* 0x0022a4000800017f */
[----:B--2---:R-:W-:Y:S05]  /*7bd0*/  @!P0 NANOSLEEP.SYNCS 0x989680 ;  /* 0x009896800000895d */ /* 0x004fea0003900000 */
[----:B------:R-:W2:Y:S02]  /*7be0*/  @!P0 SYNCS.PHASECHK.TRANS64 P0, [R9+URZ], R0 ;  /* 0x00000000090085a7 */ /* 0x000ea4000800007f */
[----:B--2---:R-:W-:Y:S05]  /*7bf0*/  @!P0 BRA `(.L_x_183) ;  /* 0xfffffffc00f08947 */ /* 0x004fea000383ffff */
.L_x_180:
[----:B------:R-:W-:Y:S05]  /*7c00*/  BSYNC B0 ;  /* 0x0000000000007941 */ /* 0x000fea0003800000 */
.L_x_179:
[----:B------:R-:W-:Y:S05]  /*7c10*/  EXIT ;  /* 0x000000000000794d */ /* 0x000fea0003800000 */
.L_x_21:
[----:B-1----:R1:W2:Y:S02]  /*7c20*/  SYNCS.PHASECHK.TRANS64.TRYWAIT P1, [R3+URZ], R0 ;  /* 0x00000000030075a7 */ /* 0x0022a4000802017f */
[----:B--2---:R-:W-:Y:S05]  /*7c30*/  @!P1 NANOSLEEP.SYNCS 0x989680 ;  /* 0x009896800000995d */ /* 0x004fea0003900000 */
[----:B------:R-:W2:Y:S02]  /*7c40*/  @!P1 SYNCS.PHASECHK.TRANS64 P1, [R3+URZ], R0 ;  /* 0x00000000030095a7 */ /* 0x000ea4000802007f */
[----:B--2---:R-:W-:Y:S05]  /*7c50*/  @!P1 BRA `(.L_x_21) ;  /* 0xfffffffc00f09947 */ /* 0x004fea000383ffff */
[----:B------:R-:W-:Y:S05]  /*7c60*/  BRA `(.L_x_20) ;  /* 0xffffff9800a07947 */ /* 0x000fea000383ffff */
.L_x_26:
[----:B-1----:R1:W2:Y:S02]  /*7c70*/  SYNCS.PHASECHK.TRANS64.TRYWAIT P1, [R5+URZ], R4 ;  /* 0x00000004050075a7 */ /* 0x0022a4000802017f */
[----:B--2---:R-:W-:Y:S05]  /*7c80*/  @!P1 NANOSLEEP.SYNCS 0x989680 ;  /* 0x009896800000995d */ /* 0x004fea0003900000 */
[----:B------:R-:W2:Y:S02]  /*7c90*/  @!P1 SYNCS.PHASECHK.TRANS64 P1, [R5+URZ], R4 ;  /* 0x00000004050095a7 */ /* 0x000ea4000802007f */
[----:B--2---:R-:W-:Y:S05]  /*7ca0*/  @!P1 BRA `(.L_x_26) ;  /* 0xfffffffc00f09947 */ /* 0x004fea000383ffff */
[----:B------:R-:W-:Y:S05]  /*7cb0*/  BRA `(.L_x_25) ;  /* 0xffffff9c007c7947 */ /* 0x000fea000383ffff */
.L_x_167:
[----:B------:R-:W-:Y:S01]  /*7cc0*/  BSSY B1, `(.L_x_184) ;  /* 0x0000006000017945 */ /* 0x000fe20003800000 */
[----:B------:R-:W-:-:S07]  /*7cd0*/  IMAD.MOV.U32 R15, RZ, RZ, -0x1 ;  /* 0xffffffffff0f7424 */ /* 0x000fce00078e00ff */
[----:B------:R-:W-:Y:S05]  /*7ce0*/  WARPSYNC.COLLECTIVE R15, `(.L_x_185) ;  /* 0x000000000f0c7348 */ /* 0x000fea0003c00000 */
[----:B------:R-:W-:Y:S02]  /*7cf0*/  ELECT P6, UR62, PT ;  /* 0x00000000003e782f */ /* 0x000fe400038c0000 */
[----:B------:R-:W-:Y:S01]  /*7d00*/  MOV R14, UR62 ;  /* 0x0000003e000e7c02 */ /* 0x000fe20008000f00 */
[----:B------:R-:W-:Y:S10]  /*7d10*/  ENDCOLLECTIVE ;  /* 0x000000000000791b */ /* 0x000ff40003800000 */
.L_x_185:
[----:B------:R-:W-:Y:S05]  /*7d20*/  BSYNC B1 ;  /* 0x0000000000017941 */ /* 0x000fea0003800000 */
.L_x_184:
[----:B------:R-:W-:Y:S05]  /*7d30*/  BRA `(.L_x_186) ;  /* 0xfffffff000407947 */ /* 0x000fea000383ffff */
.L_x_170:
[----:B0-----:R0:W1:Y:S02]  /*7d40*/  SYNCS.PHASECHK.TRANS64.TRYWAIT P0, [R20+URZ+0x10], R13 ;  /* 0x0000100d140075a7 */ /* 0x001064000800017f */
[----:B-1----:R-:W-:Y:S05]  /*7d50*/  @!P0 NANOSLEEP.SYNCS 0x989680 ;  /* 0x009896800000895d */ /* 0x002fea0003900000 */
[----:B------:R-:W1:Y:S02]  /*7d60*/  @!P0 SYNCS.PHASECHK.TRANS64 P0, [R20+URZ+0x10], R13 ;  /* 0x0000100d140085a7 */ /* 0x000e64000800007f */
[----:B-1----:R-:W-:Y:S05]  /*7d70*/  @!P0 BRA `(.L_x_170) ;  /* 0xfffffffc00f08947 */ /* 0x002fea000383ffff */
[----:B------:R-:W-:Y:S05]  /*7d80*/  BRA `(.L_x_187) ;  /* 0xfffffff000887947 */ /* 0x000fea000383ffff */
.L_x_178:
[----:B------:R-:W-:Y:S01]  /*7d90*/  BSSY B0, `(.L_x_188) ;  /* 0x0000006000007945 */ /* 0x000fe20003800000 */
[----:B------:R-:W-:-:S07]  /*7da0*/  IMAD.MOV.U32 R15, RZ, RZ, -0x1 ;  /* 0xffffffffff0f7424 */ /* 0x000fce00078e00ff */
[----:B------:R-:W-:Y:S05]  /*7db0*/  WARPSYNC.COLLECTIVE R15, `(.L_x_189) ;  /* 0x000000000f0c7348 */ /* 0x000fea0003c00000 */
[----:B------:R-:W-:Y:S02]  /*7dc0*/  ELECT P6, UR62, PT ;  /* 0x00000000003e782f */ /* 0x000fe400038c0000 */
[----:B------:R-:W-:Y:S01]  /*7dd0*/  MOV R14, UR62 ;  /* 0x0000003e000e7c02 */ /* 0x000fe20008000f00 */
[----:B------:R-:W-:Y:S10]  /*7de0*/  ENDCOLLECTIVE ;  /* 0x000000000000791b */ /* 0x000ff40003800000 */
.L_x_189:
[----:B------:R-:W-:Y:S05]  /*7df0*/  BSYNC B0 ;  /* 0x0000000000007941 */ /* 0x000fea0003800000 */
.L_x_188:
[----:B------:R-:W-:Y:S05]  /*7e00*/  BRA `(.L_x_190) ;  /* 0xfffffffc00187947 */ /* 0x000fea000383ffff */
.L_x_182:
[----:B0-----:R0:W1:Y:S02]  /*7e10*/  SYNCS.PHASECHK.TRANS64.TRYWAIT P0, [R5+URZ], R2 ;  /* 0x00000002050075a7 */ /* 0x001064000800017f */
[----:B-1----:R-:W-:Y:S05]  /*7e20*/  @!P0 NANOSLEEP.SYNCS 0x989680 ;  /* 0x009896800000895d */ /* 0x002fea0003900000 */
[----:B------:R-:W1:Y:S02]  /*7e30*/  @!P0 SYNCS.PHASECHK.TRANS64 P0, [R5+URZ], R2 ;  /* 0x00000002050085a7 */ /* 0x000e64000800007f */
[----:B-1----:R-:W-:Y:S05]  /*7e40*/  @!P0 BRA `(.L_x_182) ;  /* 0xfffffffc00f08947 */ /* 0x002fea000383ffff */
[----:B------:R-:W-:Y:S05]  /*7e50*/  BRA `(.L_x_191) ;  /* 0xfffffffc00507947 */ /* 0x000fea000383ffff */
.L_x_192:
[----:B------:R-:W-:-:S00]  /*7e60*/  BRA `(.L_x_192) ;  /* 0xfffffffc00fc7947 */ /* 0x000fc0000383ffff */
[----:B------:R-:W-:-:S00]  /*7e70*/  NOP ;  /* 0x0000000000007918 */ /* 0x000fc00000000000 */
        /* <DEDUP_REMOVED lines=8> */
.L_x_193:


//--------------------- .nv.global.init           --------------------------
	.section	.nv.global.init,"aw",@progbits
.nv.global.init:
	.type		$str$22,@object
	.size		$str$22,($str$23 - $str$22)
$str$22:
        /*0000*/ 	.byte	0x6b, 0x5f, 0x74, 0x69, 0x6c, 0x65, 0x5f, 0x63, 0x6f, 0x75, 0x6e, 0x74, 0x20, 0x3e, 0x3d, 0x20
        /*0010*/ 	.byte	0x31, 0x00
	.type		$str$23,@object
	.size		$str$23,(__unnamed_1 - $str$23)
$str$23:
        /*0012*/ 	.byte	0x2f, 0x74, 0x6d, 0x70, 0x2f, 0x63, 0x75, 0x74, 0x6c, 0x61, 0x73, 0x73, 0x5f, 0x73, 0x77, 0x65
        /*0022*/ 	.byte	0x65, 0x70, 0x5f, 0x73, 0x72, 0x63, 0x2f, 0x69, 0x6e, 0x63, 0x6c, 0x75, 0x64, 0x65, 0x2f, 0x63
        /*0032*/ 	.byte	0x75, 0x74, 0x6c, 0x61, 0x73, 0x73, 0x2f, 0x67, 0x65, 0x6d, 0x6d, 0x2f, 0x63, 0x6f, 0x6c, 0x6c
        /*0042*/ 	.byte	0x65, 0x63, 0x74, 0x69, 0x76, 0x65, 0x2f, 0x73, 0x6d, 0x39, 0x30, 0x5f, 0x6d, 0x6d, 0x61, 0x5f
        /*0052*/ 	.byte	0x74, 0x6d, 0x61, 0x5f, 0x67, 0x6d, 0x6d, 0x61, 0x5f, 0x73, 0x73, 0x5f, 0x77, 0x61, 0x72, 0x70
        /*0062*/ 	.byte	0x73, 0x70, 0x65, 0x63, 0x69, 0x61, 0x6c, 0x69, 0x7a, 0x65, 0x64, 0x2e, 0x68, 0x70, 0x70, 0x00
	.type		__unnamed_1,@object
	.size		__unnamed_1,(.L_0 - __unnamed_1)
__unnamed_1:
        /*0072*/ 	.byte	0x76, 0x6f, 0x69, 0x64, 0x20, 0x63, 0x75, 0x74, 0x6c, 0x61, 0x73, 0x73, 0x3a, 0x3a, 0x67, 0x65
        /* <DEDUP_REMOVED lines=180> */
        /*0bc2*/ 	.byte	0x6e, 0x74, 0x69, 0x74, 0x79, 0x5d, 0x00
.L_0:


//--------------------- .nv.shared._ZN7cutlass13device_kernelINS_4gemm6kernel13GemmUniversalIN4cute5tupleIJiiiiEEENS1_10collective13CollectiveMmaINS1_34MainloopSm90TmaGmmaWarpSpecializedILi2ENS5_IJNS4_1CILi1EEENSA_ILi2EEESB_EEENS1_35KernelTmaWarpSpecializedCooperativeEEENS5_IJNSA_ILi128EEESG_NSA_ILi64EEEEEENS_6half_tENS5_IJSB_llEEESJ_SK_NS4_8TiledMMAINS4_8MMA_AtomIJNS4_4SM904GMMA26MMA_64x128x16_F32F16F16_SSILNSO_5MajorE1ELSQ_1ELNSO_7ScaleInE1ELSR_1EEEEEENS4_6LayoutINS5_IJSC_SB_SB_EEENS5_IJSB_NSA_ILi0EEESW_EEEEENS5_IJNS4_10UnderscoreESZ_SZ_EEEEENS4_23SM90_TMA_LOAD_MULTICASTENS4_14ComposedLayoutINS4_7SwizzleILi3ELi4ELi3EEENS4_18smem_ptr_flag_bitsILi16EEENSU_INS5_IJSH_NSA_ILi8EEEEEENS5_IJSB_SH_EEEEEEEvNS4_8identityENS4_13SM90_TMA_LOADES1C_vS1D_EENS_8epilogue10collective6detail29Sm90TmaWarpSpecializedAdapterINS1H_15DefaultEpilogueISJ_NS5_IJlSB_lEEES1L_NS1G_6thread17LinearCombinationISJ_Li1EffLNS1M_9ScaleType4KindE0ELNS_15FloatRoundStyleE2ESJ_EENS1_15EpilogueDefaultEEEEEvvEEEEvNT_6ParamsE --------------------------
	.section	.nv.shared._ZN7cutlass13device_kernelINS_4gemm6kernel13GemmUniversalIN4cute5tupleIJiiiiEEENS1_10collective13CollectiveMmaINS1_34MainloopSm90TmaGmmaWarpSpecializedILi2ENS5_IJNS4_1CILi1EEENSA_ILi2EEESB_EEENS1_35KernelTmaWarpSpecializedCooperativeEEENS5_IJNSA_ILi128EEESG_NSA_ILi64EEEEEENS_6half_tENS5_IJSB_llEEESJ_SK_NS4_8TiledMMAINS4_8MMA_AtomIJNS4_4SM904GMMA26MMA_64x128x16_F32F16F16_SSILNSO_5MajorE1ELSQ_1ELNSO_7ScaleInE1ELSR_1EEEEEENS4_6LayoutINS5_IJSC_SB_SB_EEENS5_IJSB_NSA_ILi0EEESW_EEEEENS5_IJNS4_10UnderscoreESZ_SZ_EEEEENS4_23SM90_TMA_LOAD_MULTICASTENS4_14ComposedLayoutINS4_7SwizzleILi3ELi4ELi3EEENS4_18smem_ptr_flag_bitsILi16EEENSU_INS5_IJSH_NSA_ILi8EEEEEENS5_IJSB_SH_EEEEEEEvNS4_8identityENS4_13SM90_TMA_LOADES1C_vS1D_EENS_8epilogue10collective6detail29Sm90TmaWarpSpecializedAdapterINS1H_15DefaultEpilogueISJ_NS5_IJlSB_lEEES1L_NS1G_6thread17LinearCombinationISJ_Li1EffLNS1M_9ScaleType4KindE0ELNS_15FloatRoundStyleE2ESJ_EENS1_15EpilogueDefaultEEEEEvvEEEEvNT_6ParamsE,"aw",@nobits
	.sectionflags	@""
	.align	16
	.zero		1024


//--------------------- .nv.shared.reserved.0     --------------------------
	.section	.nv.shared.reserved.0,"aw",@nobits
	.weak		__nv_reservedSMEM_offset_0_alias
	.size		__nv_reservedSMEM_offset_0_alias, 0, 0
	.other		__nv_reservedSMEM_offset_0_alias,@"STO_CUDA_RESERVED_SHARED STV_DEFAULT"
__nv_reservedSMEM_offset_0_alias:
	.zero		0


//--------------------- .nv.global                --------------------------
	.section	.nv.global,"aw",@nobits
.nv.global:
	.type		_ZN40_INTERNAL_8c1ef6a1_4_k_cu_b7386d42_357054cute1_E,@object
	.size		_ZN40_INTERNAL_8c1ef6a1_4_k_cu_b7386d42_357054cute1_E,(_ZN40_INTERNAL_8c1ef6a1_4_k_cu_b7386d42_357054cuda3std3__45__cpo6cbeginE - _ZN40_INTERNAL_8c1ef6a1_4_k_cu_b7386d42_357054cute1_E)
_ZN40_INTERNAL_8c1ef6a1_4_k_cu_b7386d42_357054cute1_E:
	.zero		1
	.type		_ZN40_INTERNAL_8c1ef6a1_4_k_cu_b7386d42_357054cuda3std3__45__cpo6cbeginE,@object
	.size		_ZN40_INTERNAL_8c1ef6a1_4_k_cu_b7386d42_357054cuda3std3__45__cpo6cbeginE,(_ZN40_INTERNAL_8c1ef6a1_4_k_cu_b7386d42_357054cuda3std3__48in_placeE - _ZN40_INTERNAL_8c1ef6a1_4_k_cu_b7386d42_357054cuda3std3__45__cpo6cbeginE)
_ZN40_INTERNAL_8c1ef6a1_4_k_cu_b7386d42_357054cuda3std3__45__cpo6cbeginE:
	.zero		1
	.type		_ZN40_INTERNAL_8c1ef6a1_4_k_cu_b7386d42_357054cuda3std3__48in_placeE,@object
	.size		_ZN40_INTERNAL_8c1ef6a1_4_k_cu_b7386d42_357054cuda3std3__48in_placeE,(_ZN40_INTERNAL_8c1ef6a1_4_k_cu_b7386d42_357054cuda3std6ranges3__45__cpo9iter_moveE - _ZN40_INTERNAL_8c1ef6a1_4_k_cu_b7386d42_357054cuda3std3__48in_placeE)
_ZN40_INTERNAL_8c1ef6a1_4_k_cu_b7386d42_357054cuda3std3__48in_placeE:
	.zero		1
	.type		_ZN40_INTERNAL_8c1ef6a1_4_k_cu_b7386d42_357054cuda3std6ranges3__45__cpo9iter_moveE,@object
	.size		_ZN40_INTERNAL_8c1ef6a1_4_k_cu_b7386d42_357054cuda3std6ranges3__45__cpo9iter_moveE,(_ZN40_INTERNAL_8c1ef6a1_4_k_cu_b7386d42_357054cuda3std3__45__cpo5beginE - _ZN40_INTERNAL_8c1ef6a1_4_k_cu_b7386d42_357054cuda3std6ranges3__45__cpo9iter_moveE)
_ZN40_INTERNAL_8c1ef6a1_4_k_cu_b7386d42_357054cuda3std6ranges3__45__cpo9iter_moveE:
	.zero		1
	.type		_ZN40_INTERNAL_8c1ef6a1_4_k_cu_b7386d42_357054cuda3std3__45__cpo5beginE,@object
	.size		_ZN40_INTERNAL_8c1ef6a1_4_k_cu_b7386d42_357054cuda3std3__45__cpo5beginE,(_ZN40_INTERNAL_8c1ef6a1_4_k_cu_b7386d42_357054cuda3std3__442_GLOBAL__N__8c1ef6a1_4_k_cu_b7386d42_357056ignoreE - _ZN40_INTERNAL_8c1ef6a1_4_k_cu_b7386d42_357054cuda3std3__45__cpo5beginE)
_ZN40_INTERNAL_8c1ef6a1_4_k_cu_b7386d42_357054cuda3std3__45__cpo5beginE:
	.zero		1
	.type		_ZN40_INTERNAL_8c1ef6a1_4_k_cu_b7386d42_357054cuda3std3__442_GLOBAL__N__8c1ef6a1_4_k_cu_b7386d42_357056ignoreE,@object
	.size		_ZN40_INTERNAL_8c1ef6a1_4_k_cu_b7386d42_357054cuda3std3__442_GLOBAL__N__8c1ef6a1_4_k_cu_b7386d42_357056ignoreE,(_ZN40_INTERNAL_8c1ef6a1_4_k_cu_b7386d42_357054cute7productE - _ZN40_INTERNAL_8c1ef6a1_4_k_cu_b7386d42_357054cuda3std3__442_GLOBAL__N__8c1ef6a1_4_k_cu_b7386d42_357056ignoreE)
_ZN40_INTERNAL_8c1ef6a1_4_k_cu_b7386d42_357054cuda3std3__442_GLOBAL__N__8c1ef6a1_4_k_cu_b7386d42_357056ignoreE:
	.zero		1
	.type		_ZN40_INTERNAL_8c1ef6a1_4_k_cu_b7386d42_357054cute7productE,@object
	.size		_ZN40_INTERNAL_8c1ef6a1_4_k_cu_b7386d42_357054cute7productE,(_ZN40_INTERNAL_8c1ef6a1_4_k_cu_b7386d42_357054cuda3std3__45__cpo3endE - _ZN40_INTERNAL_8c1ef6a1_4_k_cu_b7386d42_357054cute7productE)
_ZN40_INTERNAL_8c1ef6a1_4_k_cu_b7386d42_357054cute7productE:
	.zero		1
	.type		_ZN40_INTERNAL_8c1ef6a1_4_k_cu_b7386d42_357054cuda3std3__45__cpo3endE,@object
	.size		_ZN40_INTERNAL_8c1ef6a1_4_k_cu_b7386d42_357054cuda3std3__45__cpo3endE,(_ZN40_INTERNAL_8c1ef6a1_4_k_cu_b7386d42_357054cuda3std3__419piecewise_constructE - _ZN40_INTERNAL_8c1ef6a1_4_k_cu_b7386d42_357054cuda3std3__45__cpo3endE)
_ZN40_INTERNAL_8c1ef6a1_4_k_cu_b7386d42_357054cuda3std3__45__cpo3endE:
	.zero		1
	.type		_ZN40_INTERNAL_8c1ef6a1_4_k_cu_b7386d42_357054cuda3std3__419piecewise_constructE,@object
	.size		_ZN40_INTERNAL_8c1ef6a1_4_k_cu_b7386d42_357054cuda3std3__419piecewise_constructE,(_ZN40_INTERNAL_8c1ef6a1_4_k_cu_b7386d42_357054cuda3std3__45__cpo4cendE - _ZN40_INTERNAL_8c1ef6a1_4_k_cu_b7386d42_357054cuda3std3__419piecewise_constructE)
_ZN40_INTERNAL_8c1ef6a1_4_k_cu_b7386d42_357054cuda3std3__419piecewise_constructE:
	.zero		1
	.type		_ZN40_INTERNAL_8c1ef6a1_4_k_cu_b7386d42_357054cuda3std3__45__cpo4cendE,@object
	.size		_ZN40_INTERNAL_8c1ef6a1_4_k_cu_b7386d42_357054cuda3std3__45__cpo4cendE,(_ZN40_INTERNAL_8c1ef6a1_4_k_cu_b7386d42_357054cuda3std6ranges3__45__cpo4swapE - _ZN40_INTERNAL_8c1ef6a1_4_k_cu_b7386d42_357054cuda3std3__45__cpo4cendE)
_ZN40_INTERNAL_8c1ef6a1_4_k_cu_b7386d42_357054cuda3std3__45__cpo4cendE:
	.zero		1
	.type		_ZN40_INTERNAL_8c1ef6a1_4_k_cu_b7386d42_357054cuda3std6ranges3__45__cpo4swapE,@object
	.size		_ZN40_INTERNAL_8c1ef6a1_4_k_cu_b7386d42_357054cuda3std6ranges3__45__cpo4swapE,(.L_8 - _ZN40_INTERNAL_8c1ef6a1_4_k_cu_b7386d42_357054cuda3std6ranges3__45__cpo4swapE)
_ZN40_INTERNAL_8c1ef6a1_4_k_cu_b7386d42_357054cuda3std6ranges3__45__cpo4swapE:
	.zero		1
.L_8:


//--------------------- .nv.constant0._ZN7cutlass13device_kernelINS_4gemm6kernel13GemmUniversalIN4cute5tupleIJiiiiEEENS1_10collective13CollectiveMmaINS1_34MainloopSm90TmaGmmaWarpSpecializedILi2ENS5_IJNS4_1CILi1EEENSA_ILi2EEESB_EEENS1_35KernelTmaWarpSpecializedCooperativeEEENS5_IJNSA_ILi128EEESG_NSA_ILi64EEEEEENS_6half_tENS5_IJSB_llEEESJ_SK_NS4_8TiledMMAINS4_8MMA_AtomIJNS4_4SM904GMMA26MMA_64x128x16_F32F16F16_SSILNSO_5MajorE1ELSQ_1ELNSO_7ScaleInE1ELSR_1EEEEEENS4_6LayoutINS5_IJSC_SB_SB_EEENS5_IJSB_NSA_ILi0EEESW_EEEEENS5_IJNS4_10UnderscoreESZ_SZ_EEEEENS4_23SM90_TMA_LOAD_MULTICASTENS4_14ComposedLayoutINS4_7SwizzleILi3ELi4ELi3EEENS4_18smem_ptr_flag_bitsILi16EEENSU_INS5_IJSH_NSA_ILi8EEEEEENS5_IJSB_SH_EEEEEEEvNS4_8identityENS4_13SM90_TMA_LOADES1C_vS1D_EENS_8epilogue10collective6detail29Sm90TmaWarpSpecializedAdapterINS1H_15DefaultEpilogueISJ_NS5_IJlSB_lEEES1L_NS1G_6thread17LinearCombinationISJ_Li1EffLNS1M_9ScaleType4KindE0ELNS_15FloatRoundStyleE2ESJ_EENS1_15EpilogueDefaultEEEEEvvEEEEvNT_6ParamsE --------------------------
	.section	.nv.constant0._ZN7cutlass13device_kernelINS_4gemm6kernel13GemmUniversalIN4cute5tupleIJiiiiEEENS1_10collective13CollectiveMmaINS1_34MainloopSm90TmaGmmaWarpSpecializedILi2ENS5_IJNS4_1CILi1EEENSA_ILi2EEESB_EEENS1_35KernelTmaWarpSpecializedCooperativeEEENS5_IJNSA_ILi128EEESG_NSA_ILi64EEEEEENS_6half_tENS5_IJSB_llEEESJ_SK_NS4_8TiledMMAINS4_8MMA_AtomIJNS4_4SM904GMMA26MMA_64x128x16_F32F16F16_SSILNSO_5MajorE1ELSQ_1ELNSO_7ScaleInE1ELSR_1EEEEEENS4_6LayoutINS5_IJSC_SB_SB_EEENS5_IJSB_NSA_ILi0EEESW_EEEEENS5_IJNS4_10UnderscoreESZ_SZ_EEEEENS4_23SM90_TMA_LOAD_MULTICASTENS4_14ComposedLayoutINS4_7SwizzleILi3ELi4ELi3EEENS4_18smem_ptr_flag_bitsILi16EEENSU_INS5_IJSH_NSA_ILi8EEEEEENS5_IJSB_SH_EEEEEEEvNS4_8identityENS4_13SM90_TMA_LOADES1C_vS1D_EENS_8epilogue10collective6detail29Sm90TmaWarpSpecializedAdapterINS1H_15DefaultEpilogueISJ_NS5_IJlSB_lEEES1L_NS1G_6thread17LinearCombinationISJ_Li1EffLNS1M_9ScaleType4KindE0ELNS_15FloatRoundStyleE2ESJ_EENS1_15EpilogueDefaultEEEEEvvEEEEvNT_6ParamsE,"a",@progbits
	.sectionflags	@""
	.align	4
.nv.constant0._ZN7cutlass13device_kernelINS_4gemm6kernel13GemmUniversalIN4cute5tupleIJiiiiEEENS1_10collective13CollectiveMmaINS1_34MainloopSm90TmaGmmaWarpSpecializedILi2ENS5_IJNS4_1CILi1EEENSA_ILi2EEESB_EEENS1_35KernelTmaWarpSpecializedCooperativeEEENS5_IJNSA_ILi128EEESG_NSA_ILi64EEEEEENS_6half_tENS5_IJSB_llEEESJ_SK_NS4_8TiledMMAINS4_8MMA_AtomIJNS4_4SM904GMMA26MMA_64x128x16_F32F16F16_SSILNSO_5MajorE1ELSQ_1ELNSO_7ScaleInE1ELSR_1EEEEEENS4_6LayoutINS5_IJSC_SB_SB_EEENS5_IJSB_NSA_ILi0EEESW_EEEEENS5_IJNS4_10UnderscoreESZ_SZ_EEEEENS4_23SM90_TMA_LOAD_MULTICASTENS4_14ComposedLayoutINS4_7SwizzleILi3ELi4ELi3EEENS4_18smem_ptr_flag_bitsILi16EEENSU_INS5_IJSH_NSA_ILi8EEEEEENS5_IJSB_SH_EEEEEEEvNS4_8identityENS4_13SM90_TMA_LOADES1C_vS1D_EENS_8epilogue10collective6detail29Sm90TmaWarpSpecializedAdapterINS1H_15DefaultEpilogueISJ_NS5_IJlSB_lEEES1L_NS1G_6thread17LinearCombinationISJ_Li1EffLNS1M_9ScaleType4KindE0ELNS_15FloatRoundStyleE2ESJ_EENS1_15EpilogueDefaultEEEEEvvEEEEvNT_6ParamsE:
	.zero		1664


//--------------------- SYMBOLS --------------------------

	.type		.nv.reservedSmem.offset0,@object
	.size		.nv.reservedSmem.offset0,0x4
	.type		__assertfail,@function
